//
// Generated by NVIDIA NVVM Compiler
//
// Compiler Build ID: CL-36424714
// Cuda compilation tools, release 13.0, V13.0.88
// Based on NVVM 20.0.0
//

.version 9.0
.target sm_100
.address_size 64

	// .globl	quant_gemv_q4_0_f32

.visible .entry quant_gemv_q4_0_f32(
	.param .u64 .ptr .align 1 quant_gemv_q4_0_f32_param_0,
	.param .u64 .ptr .align 1 quant_gemv_q4_0_f32_param_1,
	.param .u64 .ptr .align 1 quant_gemv_q4_0_f32_param_2,
	.param .u32 quant_gemv_q4_0_f32_param_3,
	.param .u32 quant_gemv_q4_0_f32_param_4,
	.param .u32 quant_gemv_q4_0_f32_param_5
)
{
	.reg .pred 	%p<20>;
	.reg .b16 	%rs<91>;
	.reg .b32 	%r<115>;
	.reg .b32 	%f<108>;
	.reg .b64 	%rd<132>;

	ld.param.u64 	%rd6, [quant_gemv_q4_0_f32_param_0];
	ld.param.u64 	%rd7, [quant_gemv_q4_0_f32_param_1];
	ld.param.u32 	%r23, [quant_gemv_q4_0_f32_param_4];
	ld.param.u32 	%r24, [quant_gemv_q4_0_f32_param_5];
	cvta.to.global.u64 	%rd1, %rd6;
	cvta.to.global.u64 	%rd2, %rd7;
	mov.u32 	%r1, %tid.x;
	shr.u32 	%r25, %r1, 5;
	and.b32  	%r2, %r1, 31;
	mov.u32 	%r26, %ctaid.x;
	shl.b32 	%r27, %r26, 3;
	add.s32 	%r3, %r27, %r25;
	mov.u32 	%r4, %ctaid.y;
	setp.ge.u32 	%p1, %r3, %r24;
	@%p1 bra 	$L__BB0_15;
	shr.u32 	%r5, %r23, 5;
	mul.lo.s32 	%r28, %r23, %r4;
	cvt.u64.u32 	%rd3, %r28;
	mul.lo.s32 	%r29, %r3, %r5;
	mul.lo.s32 	%r30, %r29, 18;
	cvt.u64.u32 	%rd4, %r30;
	setp.lt.u32 	%p2, %r23, 32;
	mov.f32 	%f107, 0f00000000;
	@%p2 bra 	$L__BB0_13;
	shr.u32 	%r6, %r2, 1;
	and.b32  	%r7, %r1, 1;
	add.s32 	%r32, %r5, -1;
	setp.lt.u32 	%p3, %r32, 7;
	mov.f32 	%f107, 0f00000000;
	mov.b32 	%r109, 0;
	@%p3 bra 	$L__BB0_5;
	and.b32  	%r109, %r5, 134217720;
	neg.s32 	%r114, %r109;
	or.b32  	%r113, %r2, 128;
	mov.f32 	%f107, 0f00000000;
	mov.b32 	%r112, 72;
	cvt.u64.u32 	%rd8, %r6;
$L__BB0_4:
	.pragma "nounroll";
	setp.eq.s32 	%p4, %r7, 0;
	add.s32 	%r36, %r112, -72;
	cvt.u64.u32 	%rd9, %r36;
	add.s64 	%rd10, %rd9, %rd4;
	add.s64 	%rd11, %rd2, %rd10;
	ld.global.nc.u16 	%rs1, [%rd11];
	// begin inline asm
	{  cvt.f32.f16 %f18, %rs1;}

	// end inline asm
	add.s64 	%rd12, %rd11, %rd8;
	ld.global.nc.u8 	%rs9, [%rd12+2];
	cvt.u16.u8 	%rs10, %rs9;
	shr.u16 	%rs11, %rs10, 4;
	and.b16  	%rs12, %rs10, 15;
	selp.b16 	%rs13, %rs12, %rs11, %p4;
	cvt.u32.u16 	%r37, %rs13;
	add.s32 	%r38, %r37, -8;
	cvt.rn.f32.s32 	%f26, %r38;
	mul.f32 	%f27, %f18, %f26;
	add.s32 	%r39, %r113, -128;
	cvt.u64.u32 	%rd13, %r39;
	add.s64 	%rd14, %rd13, %rd3;
	shl.b64 	%rd15, %rd14, 2;
	add.s64 	%rd16, %rd1, %rd15;
	ld.global.nc.f32 	%f28, [%rd16];
	fma.rn.f32 	%f29, %f28, %f27, %f107;
	ld.global.nc.u16 	%rs2, [%rd11+18];
	// begin inline asm
	{  cvt.f32.f16 %f19, %rs2;}

	// end inline asm
	ld.global.nc.u8 	%rs14, [%rd12+20];
	cvt.u16.u8 	%rs15, %rs14;
	shr.u16 	%rs16, %rs15, 4;
	and.b16  	%rs17, %rs15, 15;
	selp.b16 	%rs18, %rs17, %rs16, %p4;
	cvt.u32.u16 	%r40, %rs18;
	add.s32 	%r41, %r40, -8;
	cvt.rn.f32.s32 	%f30, %r41;
	mul.f32 	%f31, %f19, %f30;
	add.s32 	%r42, %r113, -96;
	cvt.u64.u32 	%rd17, %r42;
	add.s64 	%rd18, %rd17, %rd3;
	shl.b64 	%rd19, %rd18, 2;
	add.s64 	%rd20, %rd1, %rd19;
	ld.global.nc.f32 	%f32, [%rd20];
	fma.rn.f32 	%f33, %f32, %f31, %f29;
	add.s32 	%r43, %r112, -36;
	cvt.u64.u32 	%rd21, %r43;
	add.s64 	%rd22, %rd21, %rd4;
	add.s64 	%rd23, %rd2, %rd22;
	ld.global.nc.u16 	%rs3, [%rd23];
	// begin inline asm
	{  cvt.f32.f16 %f20, %rs3;}

	// end inline asm
	add.s64 	%rd24, %rd23, %rd8;
	ld.global.nc.u8 	%rs19, [%rd24+2];
	cvt.u16.u8 	%rs20, %rs19;
	shr.u16 	%rs21, %rs20, 4;
	and.b16  	%rs22, %rs20, 15;
	selp.b16 	%rs23, %rs22, %rs21, %p4;
	cvt.u32.u16 	%r44, %rs23;
	add.s32 	%r45, %r44, -8;
	cvt.rn.f32.s32 	%f34, %r45;
	mul.f32 	%f35, %f20, %f34;
	add.s32 	%r46, %r113, -64;
	cvt.u64.u32 	%rd25, %r46;
	add.s64 	%rd26, %rd25, %rd3;
	shl.b64 	%rd27, %rd26, 2;
	add.s64 	%rd28, %rd1, %rd27;
	ld.global.nc.f32 	%f36, [%rd28];
	fma.rn.f32 	%f37, %f36, %f35, %f33;
	add.s32 	%r47, %r112, -18;
	cvt.u64.u32 	%rd29, %r47;
	add.s64 	%rd30, %rd29, %rd4;
	add.s64 	%rd31, %rd2, %rd30;
	ld.global.nc.u16 	%rs4, [%rd31];
	// begin inline asm
	{  cvt.f32.f16 %f21, %rs4;}

	// end inline asm
	add.s64 	%rd32, %rd31, %rd8;
	ld.global.nc.u8 	%rs24, [%rd32+2];
	cvt.u16.u8 	%rs25, %rs24;
	shr.u16 	%rs26, %rs25, 4;
	and.b16  	%rs27, %rs25, 15;
	selp.b16 	%rs28, %rs27, %rs26, %p4;
	cvt.u32.u16 	%r48, %rs28;
	add.s32 	%r49, %r48, -8;
	cvt.rn.f32.s32 	%f38, %r49;
	mul.f32 	%f39, %f21, %f38;
	add.s32 	%r50, %r113, -32;
	cvt.u64.u32 	%rd33, %r50;
	add.s64 	%rd34, %rd33, %rd3;
	shl.b64 	%rd35, %rd34, 2;
	add.s64 	%rd36, %rd1, %rd35;
	ld.global.nc.f32 	%f40, [%rd36];
	fma.rn.f32 	%f41, %f40, %f39, %f37;
	add.s32 	%r51, %r112, 54;
	cvt.u64.u32 	%rd37, %r112;
	add.s64 	%rd38, %rd37, %rd4;
	add.s64 	%rd39, %rd2, %rd38;
	ld.global.nc.u16 	%rs5, [%rd39];
	// begin inline asm
	{  cvt.f32.f16 %f22, %rs5;}

	// end inline asm
	add.s64 	%rd40, %rd39, %rd8;
	ld.global.nc.u8 	%rs29, [%rd40+2];
	cvt.u16.u8 	%rs30, %rs29;
	shr.u16 	%rs31, %rs30, 4;
	and.b16  	%rs32, %rs30, 15;
	selp.b16 	%rs33, %rs32, %rs31, %p4;
	cvt.u32.u16 	%r52, %rs33;
	add.s32 	%r53, %r52, -8;
	cvt.rn.f32.s32 	%f42, %r53;
	mul.f32 	%f43, %f22, %f42;
	add.s32 	%r54, %r113, 96;
	cvt.u64.u32 	%rd41, %r113;
	add.s64 	%rd42, %rd41, %rd3;
	shl.b64 	%rd43, %rd42, 2;
	add.s64 	%rd44, %rd1, %rd43;
	ld.global.nc.f32 	%f44, [%rd44];
	fma.rn.f32 	%f45, %f44, %f43, %f41;
	add.s32 	%r55, %r112, 18;
	cvt.u64.u32 	%rd45, %r55;
	add.s64 	%rd46, %rd45, %rd4;
	add.s64 	%rd47, %rd2, %rd46;
	ld.global.nc.u16 	%rs6, [%rd47];
	// begin inline asm
	{  cvt.f32.f16 %f23, %rs6;}

	// end inline asm
	add.s64 	%rd48, %rd47, %rd8;
	ld.global.nc.u8 	%rs34, [%rd48+2];
	cvt.u16.u8 	%rs35, %rs34;
	shr.u16 	%rs36, %rs35, 4;
	and.b16  	%rs37, %rs35, 15;
	selp.b16 	%rs38, %rs37, %rs36, %p4;
	cvt.u32.u16 	%r56, %rs38;
	add.s32 	%r57, %r56, -8;
	cvt.rn.f32.s32 	%f46, %r57;
	mul.f32 	%f47, %f23, %f46;
	add.s32 	%r58, %r113, 32;
	cvt.u64.u32 	%rd49, %r58;
	add.s64 	%rd50, %rd49, %rd3;
	shl.b64 	%rd51, %rd50, 2;
	add.s64 	%rd52, %rd1, %rd51;
	ld.global.nc.f32 	%f48, [%rd52];
	fma.rn.f32 	%f49, %f48, %f47, %f45;
	add.s32 	%r59, %r112, 36;
	cvt.u64.u32 	%rd53, %r59;
	add.s64 	%rd54, %rd53, %rd4;
	add.s64 	%rd55, %rd2, %rd54;
	ld.global.nc.u16 	%rs7, [%rd55];
	// begin inline asm
	{  cvt.f32.f16 %f24, %rs7;}

	// end inline asm
	add.s64 	%rd56, %rd55, %rd8;
	ld.global.nc.u8 	%rs39, [%rd56+2];
	cvt.u16.u8 	%rs40, %rs39;
	shr.u16 	%rs41, %rs40, 4;
	and.b16  	%rs42, %rs40, 15;
	selp.b16 	%rs43, %rs42, %rs41, %p4;
	cvt.u32.u16 	%r60, %rs43;
	add.s32 	%r61, %r60, -8;
	cvt.rn.f32.s32 	%f50, %r61;
	mul.f32 	%f51, %f24, %f50;
	add.s32 	%r62, %r113, 64;
	cvt.u64.u32 	%rd57, %r62;
	add.s64 	%rd58, %rd57, %rd3;
	shl.b64 	%rd59, %rd58, 2;
	add.s64 	%rd60, %rd1, %rd59;
	ld.global.nc.f32 	%f52, [%rd60];
	fma.rn.f32 	%f53, %f52, %f51, %f49;
	cvt.u64.u32 	%rd61, %r51;
	add.s64 	%rd62, %rd61, %rd4;
	add.s64 	%rd63, %rd2, %rd62;
	ld.global.nc.u16 	%rs8, [%rd63];
	// begin inline asm
	{  cvt.f32.f16 %f25, %rs8;}

	// end inline asm
	add.s64 	%rd64, %rd63, %rd8;
	ld.global.nc.u8 	%rs44, [%rd64+2];
	cvt.u16.u8 	%rs45, %rs44;
	shr.u16 	%rs46, %rs45, 4;
	and.b16  	%rs47, %rs45, 15;
	selp.b16 	%rs48, %rs47, %rs46, %p4;
	cvt.u32.u16 	%r63, %rs48;
	add.s32 	%r64, %r63, -8;
	cvt.rn.f32.s32 	%f54, %r64;
	mul.f32 	%f55, %f25, %f54;
	cvt.u64.u32 	%rd65, %r54;
	add.s64 	%rd66, %rd65, %rd3;
	shl.b64 	%rd67, %rd66, 2;
	add.s64 	%rd68, %rd1, %rd67;
	ld.global.nc.f32 	%f56, [%rd68];
	fma.rn.f32 	%f107, %f56, %f55, %f53;
	add.s32 	%r114, %r114, 8;
	add.s32 	%r113, %r113, 256;
	add.s32 	%r112, %r112, 144;
	setp.eq.s32 	%p5, %r114, 0;
	@%p5 bra 	$L__BB0_5;
	bra.uni 	$L__BB0_4;
$L__BB0_5:
	and.b32  	%r11, %r5, 7;
	setp.eq.s32 	%p6, %r11, 0;
	@%p6 bra 	$L__BB0_13;
	setp.lt.u32 	%p7, %r11, 4;
	@%p7 bra 	$L__BB0_8;
	setp.eq.s32 	%p8, %r7, 0;
	cvt.u64.u32 	%rd69, %r6;
	mul.lo.s32 	%r65, %r109, 18;
	cvt.u64.u32 	%rd70, %r65;
	add.s64 	%rd71, %rd70, %rd4;
	add.s64 	%rd72, %rd2, %rd71;
	ld.global.nc.u16 	%rs49, [%rd72];
	// begin inline asm
	{  cvt.f32.f16 %f58, %rs49;}

	// end inline asm
	add.s64 	%rd73, %rd72, %rd69;
	ld.global.nc.u8 	%rs53, [%rd73+2];
	cvt.u16.u8 	%rs54, %rs53;
	shr.u16 	%rs55, %rs54, 4;
	and.b16  	%rs56, %rs54, 15;
	selp.b16 	%rs57, %rs56, %rs55, %p8;
	cvt.u32.u16 	%r66, %rs57;
	add.s32 	%r67, %r66, -8;
	cvt.rn.f32.s32 	%f62, %r67;
	mul.f32 	%f63, %f58, %f62;
	shl.b32 	%r68, %r109, 5;
	or.b32  	%r69, %r68, %r2;
	cvt.u64.u32 	%rd74, %r69;
	add.s64 	%rd75, %rd74, %rd3;
	shl.b64 	%rd76, %rd75, 2;
	add.s64 	%rd77, %rd1, %rd76;
	ld.global.nc.f32 	%f64, [%rd77];
	fma.rn.f32 	%f65, %f64, %f63, %f107;
	add.s32 	%r70, %r65, 18;
	cvt.u64.u32 	%rd78, %r70;
	add.s64 	%rd79, %rd78, %rd4;
	add.s64 	%rd80, %rd2, %rd79;
	ld.global.nc.u16 	%rs50, [%rd80];
	// begin inline asm
	{  cvt.f32.f16 %f59, %rs50;}

	// end inline asm
	add.s64 	%rd81, %rd80, %rd69;
	ld.global.nc.u8 	%rs58, [%rd81+2];
	cvt.u16.u8 	%rs59, %rs58;
	shr.u16 	%rs60, %rs59, 4;
	and.b16  	%rs61, %rs59, 15;
	selp.b16 	%rs62, %rs61, %rs60, %p8;
	cvt.u32.u16 	%r71, %rs62;
	add.s32 	%r72, %r71, -8;
	cvt.rn.f32.s32 	%f66, %r72;
	mul.f32 	%f67, %f59, %f66;
	add.s32 	%r73, %r69, 32;
	cvt.u64.u32 	%rd82, %r73;
	add.s64 	%rd83, %rd82, %rd3;
	shl.b64 	%rd84, %rd83, 2;
	add.s64 	%rd85, %rd1, %rd84;
	ld.global.nc.f32 	%f68, [%rd85];
	fma.rn.f32 	%f69, %f68, %f67, %f65;
	add.s32 	%r74, %r65, 36;
	cvt.u64.u32 	%rd86, %r74;
	add.s64 	%rd87, %rd86, %rd4;
	add.s64 	%rd88, %rd2, %rd87;
	ld.global.nc.u16 	%rs51, [%rd88];
	// begin inline asm
	{  cvt.f32.f16 %f60, %rs51;}

	// end inline asm
	add.s64 	%rd89, %rd88, %rd69;
	ld.global.nc.u8 	%rs63, [%rd89+2];
	cvt.u16.u8 	%rs64, %rs63;
	shr.u16 	%rs65, %rs64, 4;
	and.b16  	%rs66, %rs64, 15;
	selp.b16 	%rs67, %rs66, %rs65, %p8;
	cvt.u32.u16 	%r75, %rs67;
	add.s32 	%r76, %r75, -8;
	cvt.rn.f32.s32 	%f70, %r76;
	mul.f32 	%f71, %f60, %f70;
	add.s32 	%r77, %r69, 64;
	cvt.u64.u32 	%rd90, %r77;
	add.s64 	%rd91, %rd90, %rd3;
	shl.b64 	%rd92, %rd91, 2;
	add.s64 	%rd93, %rd1, %rd92;
	ld.global.nc.f32 	%f72, [%rd93];
	fma.rn.f32 	%f73, %f72, %f71, %f69;
	add.s32 	%r78, %r65, 54;
	cvt.u64.u32 	%rd94, %r78;
	add.s64 	%rd95, %rd94, %rd4;
	add.s64 	%rd96, %rd2, %rd95;
	ld.global.nc.u16 	%rs52, [%rd96];
	// begin inline asm
	{  cvt.f32.f16 %f61, %rs52;}

	// end inline asm
	add.s64 	%rd97, %rd96, %rd69;
	ld.global.nc.u8 	%rs68, [%rd97+2];
	cvt.u16.u8 	%rs69, %rs68;
	shr.u16 	%rs70, %rs69, 4;
	and.b16  	%rs71, %rs69, 15;
	selp.b16 	%rs72, %rs71, %rs70, %p8;
	cvt.u32.u16 	%r79, %rs72;
	add.s32 	%r80, %r79, -8;
	cvt.rn.f32.s32 	%f74, %r80;
	mul.f32 	%f75, %f61, %f74;
	add.s32 	%r81, %r69, 96;
	cvt.u64.u32 	%rd98, %r81;
	add.s64 	%rd99, %rd98, %rd3;
	shl.b64 	%rd100, %rd99, 2;
	add.s64 	%rd101, %rd1, %rd100;
	ld.global.nc.f32 	%f76, [%rd101];
	fma.rn.f32 	%f107, %f76, %f75, %f73;
	add.s32 	%r109, %r109, 4;
$L__BB0_8:
	and.b32  	%r82, %r5, 3;
	setp.eq.s32 	%p9, %r82, 0;
	@%p9 bra 	$L__BB0_13;
	setp.eq.s32 	%p10, %r82, 1;
	@%p10 bra 	$L__BB0_11;
	setp.eq.s32 	%p11, %r7, 0;
	cvt.u64.u32 	%rd102, %r6;
	mul.lo.s32 	%r83, %r109, 18;
	cvt.u64.u32 	%rd103, %r83;
	add.s64 	%rd104, %rd103, %rd4;
	add.s64 	%rd105, %rd2, %rd104;
	ld.global.nc.u16 	%rs73, [%rd105];
	// begin inline asm
	{  cvt.f32.f16 %f78, %rs73;}

	// end inline asm
	add.s64 	%rd106, %rd105, %rd102;
	ld.global.nc.u8 	%rs75, [%rd106+2];
	cvt.u16.u8 	%rs76, %rs75;
	shr.u16 	%rs77, %rs76, 4;
	and.b16  	%rs78, %rs76, 15;
	selp.b16 	%rs79, %rs78, %rs77, %p11;
	cvt.u32.u16 	%r84, %rs79;
	add.s32 	%r85, %r84, -8;
	cvt.rn.f32.s32 	%f80, %r85;
	mul.f32 	%f81, %f78, %f80;
	shl.b32 	%r86, %r109, 5;
	or.b32  	%r87, %r86, %r2;
	cvt.u64.u32 	%rd107, %r87;
	add.s64 	%rd108, %rd107, %rd3;
	shl.b64 	%rd109, %rd108, 2;
	add.s64 	%rd110, %rd1, %rd109;
	ld.global.nc.f32 	%f82, [%rd110];
	fma.rn.f32 	%f83, %f82, %f81, %f107;
	add.s32 	%r88, %r83, 18;
	cvt.u64.u32 	%rd111, %r88;
	add.s64 	%rd112, %rd111, %rd4;
	add.s64 	%rd113, %rd2, %rd112;
	ld.global.nc.u16 	%rs74, [%rd113];
	// begin inline asm
	{  cvt.f32.f16 %f79, %rs74;}

	// end inline asm
	add.s64 	%rd114, %rd113, %rd102;
	ld.global.nc.u8 	%rs80, [%rd114+2];
	cvt.u16.u8 	%rs81, %rs80;
	shr.u16 	%rs82, %rs81, 4;
	and.b16  	%rs83, %rs81, 15;
	selp.b16 	%rs84, %rs83, %rs82, %p11;
	cvt.u32.u16 	%r89, %rs84;
	add.s32 	%r90, %r89, -8;
	cvt.rn.f32.s32 	%f84, %r90;
	mul.f32 	%f85, %f79, %f84;
	add.s32 	%r91, %r87, 32;
	cvt.u64.u32 	%rd115, %r91;
	add.s64 	%rd116, %rd115, %rd3;
	shl.b64 	%rd117, %rd116, 2;
	add.s64 	%rd118, %rd1, %rd117;
	ld.global.nc.f32 	%f86, [%rd118];
	fma.rn.f32 	%f107, %f86, %f85, %f83;
	add.s32 	%r109, %r109, 2;
$L__BB0_11:
	and.b32  	%r92, %r23, 32;
	setp.eq.s32 	%p12, %r92, 0;
	@%p12 bra 	$L__BB0_13;
	setp.eq.s32 	%p13, %r7, 0;
	cvt.u64.u32 	%rd119, %r6;
	mul.lo.s32 	%r93, %r109, 18;
	cvt.u64.u32 	%rd120, %r93;
	add.s64 	%rd121, %rd120, %rd4;
	add.s64 	%rd122, %rd2, %rd121;
	ld.global.nc.u16 	%rs85, [%rd122];
	// begin inline asm
	{  cvt.f32.f16 %f87, %rs85;}

	// end inline asm
	add.s64 	%rd123, %rd122, %rd119;
	ld.global.nc.u8 	%rs86, [%rd123+2];
	cvt.u16.u8 	%rs87, %rs86;
	shr.u16 	%rs88, %rs87, 4;
	and.b16  	%rs89, %rs87, 15;
	selp.b16 	%rs90, %rs89, %rs88, %p13;
	cvt.u32.u16 	%r94, %rs90;
	add.s32 	%r95, %r94, -8;
	cvt.rn.f32.s32 	%f88, %r95;
	mul.f32 	%f89, %f87, %f88;
	shl.b32 	%r96, %r109, 5;
	or.b32  	%r97, %r96, %r2;
	cvt.u64.u32 	%rd124, %r97;
	add.s64 	%rd125, %rd124, %rd3;
	shl.b64 	%rd126, %rd125, 2;
	add.s64 	%rd127, %rd1, %rd126;
	ld.global.nc.f32 	%f90, [%rd127];
	fma.rn.f32 	%f107, %f90, %f89, %f107;
$L__BB0_13:
	mov.b32 	%r98, %f107;
	shfl.sync.down.b32	%r99|%p14, %r98, 16, 31, -1;
	mov.b32 	%f91, %r99;
	add.f32 	%f92, %f107, %f91;
	mov.b32 	%r100, %f92;
	shfl.sync.down.b32	%r101|%p15, %r100, 8, 31, -1;
	mov.b32 	%f93, %r101;
	add.f32 	%f94, %f92, %f93;
	mov.b32 	%r102, %f94;
	shfl.sync.down.b32	%r103|%p16, %r102, 4, 31, -1;
	mov.b32 	%f95, %r103;
	add.f32 	%f96, %f94, %f95;
	mov.b32 	%r104, %f96;
	shfl.sync.down.b32	%r105|%p17, %r104, 2, 31, -1;
	mov.b32 	%f97, %r105;
	add.f32 	%f98, %f96, %f97;
	mov.b32 	%r106, %f98;
	shfl.sync.down.b32	%r107|%p18, %r106, 1, 31, -1;
	mov.b32 	%f99, %r107;
	add.f32 	%f13, %f98, %f99;
	setp.ne.s32 	%p19, %r2, 0;
	@%p19 bra 	$L__BB0_15;
	ld.param.u64 	%rd131, [quant_gemv_q4_0_f32_param_2];
	mad.lo.s32 	%r108, %r24, %r4, %r3;
	cvta.to.global.u64 	%rd128, %rd131;
	mul.wide.u32 	%rd129, %r108, 4;
	add.s64 	%rd130, %rd128, %rd129;
	st.global.f32 	[%rd130], %f13;
$L__BB0_15:
	ret;

}
	// .globl	quant_gemv_q8_0_f32
.visible .entry quant_gemv_q8_0_f32(
	.param .u64 .ptr .align 1 quant_gemv_q8_0_f32_param_0,
	.param .u64 .ptr .align 1 quant_gemv_q8_0_f32_param_1,
	.param .u64 .ptr .align 1 quant_gemv_q8_0_f32_param_2,
	.param .u32 quant_gemv_q8_0_f32_param_3,
	.param .u32 quant_gemv_q8_0_f32_param_4,
	.param .u32 quant_gemv_q8_0_f32_param_5
)
{
	.reg .pred 	%p<16>;
	.reg .b16 	%rs<46>;
	.reg .b32 	%r<83>;
	.reg .b32 	%f<108>;
	.reg .b64 	%rd<131>;

	ld.param.u64 	%rd6, [quant_gemv_q8_0_f32_param_0];
	ld.param.u64 	%rd7, [quant_gemv_q8_0_f32_param_1];
	ld.param.u64 	%rd5, [quant_gemv_q8_0_f32_param_2];
	ld.param.u32 	%r20, [quant_gemv_q8_0_f32_param_4];
	ld.param.u32 	%r21, [quant_gemv_q8_0_f32_param_5];
	cvta.to.global.u64 	%rd1, %rd6;
	cvta.to.global.u64 	%rd2, %rd7;
	mov.u32 	%r22, %tid.x;
	shr.u32 	%r23, %r22, 5;
	and.b32  	%r1, %r22, 31;
	mov.u32 	%r24, %ctaid.x;
	shl.b32 	%r25, %r24, 3;
	add.s32 	%r2, %r25, %r23;
	mov.u32 	%r3, %ctaid.y;
	setp.ge.u32 	%p1, %r2, %r21;
	@%p1 bra 	$L__BB1_15;
	shr.u32 	%r4, %r20, 5;
	mul.lo.s32 	%r26, %r20, %r3;
	cvt.u64.u32 	%rd3, %r26;
	mul.lo.s32 	%r27, %r2, %r4;
	mul.lo.s32 	%r28, %r27, 34;
	cvt.u64.u32 	%rd4, %r28;
	setp.lt.u32 	%p2, %r20, 32;
	mov.f32 	%f107, 0f00000000;
	@%p2 bra 	$L__BB1_13;
	add.s32 	%r30, %r4, -1;
	and.b32  	%r5, %r4, 7;
	setp.lt.u32 	%p3, %r30, 7;
	mov.f32 	%f107, 0f00000000;
	mov.b32 	%r77, 0;
	@%p3 bra 	$L__BB1_5;
	and.b32  	%r77, %r4, 134217720;
	neg.s32 	%r82, %r77;
	or.b32  	%r81, %r1, 128;
	mov.f32 	%f107, 0f00000000;
	mov.b32 	%r80, 136;
	cvt.u64.u32 	%rd8, %r1;
$L__BB1_4:
	.pragma "nounroll";
	add.s32 	%r34, %r80, -136;
	cvt.u64.u32 	%rd9, %r34;
	add.s64 	%rd10, %rd9, %rd4;
	add.s64 	%rd11, %rd2, %rd10;
	ld.global.nc.u16 	%rs1, [%rd11];
	// begin inline asm
	{  cvt.f32.f16 %f18, %rs1;}

	// end inline asm
	add.s32 	%r35, %r81, -128;
	cvt.u64.u32 	%rd12, %r35;
	add.s64 	%rd13, %rd12, %rd3;
	shl.b64 	%rd14, %rd13, 2;
	add.s64 	%rd15, %rd1, %rd14;
	ld.global.nc.f32 	%f26, [%rd15];
	add.s64 	%rd16, %rd11, %rd8;
	ld.global.nc.u8 	%rs9, [%rd16+2];
	cvt.s16.s8 	%rs10, %rs9;
	cvt.rn.f32.s16 	%f27, %rs10;
	mul.f32 	%f28, %f18, %f27;
	fma.rn.f32 	%f29, %f26, %f28, %f107;
	add.s32 	%r36, %r80, -102;
	cvt.u64.u32 	%rd17, %r36;
	add.s64 	%rd18, %rd17, %rd4;
	add.s64 	%rd19, %rd2, %rd18;
	ld.global.nc.u16 	%rs2, [%rd19];
	// begin inline asm
	{  cvt.f32.f16 %f19, %rs2;}

	// end inline asm
	ld.global.nc.f32 	%f30, [%rd15+128];
	add.s64 	%rd20, %rd19, %rd8;
	ld.global.nc.u8 	%rs11, [%rd20+2];
	cvt.s16.s8 	%rs12, %rs11;
	cvt.rn.f32.s16 	%f31, %rs12;
	mul.f32 	%f32, %f19, %f31;
	fma.rn.f32 	%f33, %f30, %f32, %f29;
	add.s32 	%r37, %r80, -68;
	cvt.u64.u32 	%rd21, %r37;
	add.s64 	%rd22, %rd21, %rd4;
	add.s64 	%rd23, %rd2, %rd22;
	ld.global.nc.u16 	%rs3, [%rd23];
	// begin inline asm
	{  cvt.f32.f16 %f20, %rs3;}

	// end inline asm
	add.s32 	%r38, %r81, -64;
	cvt.u64.u32 	%rd24, %r38;
	add.s64 	%rd25, %rd24, %rd3;
	shl.b64 	%rd26, %rd25, 2;
	add.s64 	%rd27, %rd1, %rd26;
	ld.global.nc.f32 	%f34, [%rd27];
	add.s64 	%rd28, %rd23, %rd8;
	ld.global.nc.u8 	%rs13, [%rd28+2];
	cvt.s16.s8 	%rs14, %rs13;
	cvt.rn.f32.s16 	%f35, %rs14;
	mul.f32 	%f36, %f20, %f35;
	fma.rn.f32 	%f37, %f34, %f36, %f33;
	add.s32 	%r39, %r80, -34;
	cvt.u64.u32 	%rd29, %r39;
	add.s64 	%rd30, %rd29, %rd4;
	add.s64 	%rd31, %rd2, %rd30;
	ld.global.nc.u16 	%rs4, [%rd31];
	// begin inline asm
	{  cvt.f32.f16 %f21, %rs4;}

	// end inline asm
	add.s32 	%r40, %r81, -32;
	cvt.u64.u32 	%rd32, %r40;
	add.s64 	%rd33, %rd32, %rd3;
	shl.b64 	%rd34, %rd33, 2;
	add.s64 	%rd35, %rd1, %rd34;
	ld.global.nc.f32 	%f38, [%rd35];
	add.s64 	%rd36, %rd31, %rd8;
	ld.global.nc.u8 	%rs15, [%rd36+2];
	cvt.s16.s8 	%rs16, %rs15;
	cvt.rn.f32.s16 	%f39, %rs16;
	mul.f32 	%f40, %f21, %f39;
	fma.rn.f32 	%f41, %f38, %f40, %f37;
	add.s32 	%r41, %r80, 102;
	cvt.u64.u32 	%rd37, %r80;
	add.s64 	%rd38, %rd37, %rd4;
	add.s64 	%rd39, %rd2, %rd38;
	ld.global.nc.u16 	%rs5, [%rd39];
	// begin inline asm
	{  cvt.f32.f16 %f22, %rs5;}

	// end inline asm
	add.s32 	%r42, %r81, 96;
	cvt.u64.u32 	%rd40, %r81;
	add.s64 	%rd41, %rd40, %rd3;
	shl.b64 	%rd42, %rd41, 2;
	add.s64 	%rd43, %rd1, %rd42;
	ld.global.nc.f32 	%f42, [%rd43];
	add.s64 	%rd44, %rd39, %rd8;
	ld.global.nc.u8 	%rs17, [%rd44+2];
	cvt.s16.s8 	%rs18, %rs17;
	cvt.rn.f32.s16 	%f43, %rs18;
	mul.f32 	%f44, %f22, %f43;
	fma.rn.f32 	%f45, %f42, %f44, %f41;
	add.s32 	%r43, %r80, 34;
	cvt.u64.u32 	%rd45, %r43;
	add.s64 	%rd46, %rd45, %rd4;
	add.s64 	%rd47, %rd2, %rd46;
	ld.global.nc.u16 	%rs6, [%rd47];
	// begin inline asm
	{  cvt.f32.f16 %f23, %rs6;}

	// end inline asm
	add.s32 	%r44, %r81, 32;
	cvt.u64.u32 	%rd48, %r44;
	add.s64 	%rd49, %rd48, %rd3;
	shl.b64 	%rd50, %rd49, 2;
	add.s64 	%rd51, %rd1, %rd50;
	ld.global.nc.f32 	%f46, [%rd51];
	add.s64 	%rd52, %rd47, %rd8;
	ld.global.nc.u8 	%rs19, [%rd52+2];
	cvt.s16.s8 	%rs20, %rs19;
	cvt.rn.f32.s16 	%f47, %rs20;
	mul.f32 	%f48, %f23, %f47;
	fma.rn.f32 	%f49, %f46, %f48, %f45;
	add.s32 	%r45, %r80, 68;
	cvt.u64.u32 	%rd53, %r45;
	add.s64 	%rd54, %rd53, %rd4;
	add.s64 	%rd55, %rd2, %rd54;
	ld.global.nc.u16 	%rs7, [%rd55];
	// begin inline asm
	{  cvt.f32.f16 %f24, %rs7;}

	// end inline asm
	add.s32 	%r46, %r81, 64;
	cvt.u64.u32 	%rd56, %r46;
	add.s64 	%rd57, %rd56, %rd3;
	shl.b64 	%rd58, %rd57, 2;
	add.s64 	%rd59, %rd1, %rd58;
	ld.global.nc.f32 	%f50, [%rd59];
	add.s64 	%rd60, %rd55, %rd8;
	ld.global.nc.u8 	%rs21, [%rd60+2];
	cvt.s16.s8 	%rs22, %rs21;
	cvt.rn.f32.s16 	%f51, %rs22;
	mul.f32 	%f52, %f24, %f51;
	fma.rn.f32 	%f53, %f50, %f52, %f49;
	cvt.u64.u32 	%rd61, %r41;
	add.s64 	%rd62, %rd61, %rd4;
	add.s64 	%rd63, %rd2, %rd62;
	ld.global.nc.u16 	%rs8, [%rd63];
	// begin inline asm
	{  cvt.f32.f16 %f25, %rs8;}

	// end inline asm
	cvt.u64.u32 	%rd64, %r42;
	add.s64 	%rd65, %rd64, %rd3;
	shl.b64 	%rd66, %rd65, 2;
	add.s64 	%rd67, %rd1, %rd66;
	ld.global.nc.f32 	%f54, [%rd67];
	add.s64 	%rd68, %rd63, %rd8;
	ld.global.nc.u8 	%rs23, [%rd68+2];
	cvt.s16.s8 	%rs24, %rs23;
	cvt.rn.f32.s16 	%f55, %rs24;
	mul.f32 	%f56, %f25, %f55;
	fma.rn.f32 	%f107, %f54, %f56, %f53;
	add.s32 	%r82, %r82, 8;
	add.s32 	%r81, %r81, 256;
	add.s32 	%r80, %r80, 272;
	setp.eq.s32 	%p4, %r82, 0;
	@%p4 bra 	$L__BB1_5;
	bra.uni 	$L__BB1_4;
$L__BB1_5:
	setp.eq.s32 	%p5, %r5, 0;
	@%p5 bra 	$L__BB1_13;
	setp.lt.u32 	%p6, %r5, 4;
	@%p6 bra 	$L__BB1_8;
	cvt.u64.u32 	%rd69, %r1;
	mul.lo.s32 	%r47, %r77, 34;
	cvt.u64.u32 	%rd70, %r47;
	add.s64 	%rd71, %rd70, %rd4;
	add.s64 	%rd72, %rd2, %rd71;
	ld.global.nc.u16 	%rs25, [%rd72];
	// begin inline asm
	{  cvt.f32.f16 %f58, %rs25;}

	// end inline asm
	shl.b32 	%r48, %r77, 5;
	or.b32  	%r49, %r48, %r1;
	cvt.u64.u32 	%rd73, %r49;
	add.s64 	%rd74, %rd73, %rd3;
	shl.b64 	%rd75, %rd74, 2;
	add.s64 	%rd76, %rd1, %rd75;
	ld.global.nc.f32 	%f62, [%rd76];
	add.s64 	%rd77, %rd72, %rd69;
	ld.global.nc.u8 	%rs29, [%rd77+2];
	cvt.s16.s8 	%rs30, %rs29;
	cvt.rn.f32.s16 	%f63, %rs30;
	mul.f32 	%f64, %f58, %f63;
	fma.rn.f32 	%f65, %f62, %f64, %f107;
	add.s32 	%r50, %r47, 34;
	cvt.u64.u32 	%rd78, %r50;
	add.s64 	%rd79, %rd78, %rd4;
	add.s64 	%rd80, %rd2, %rd79;
	ld.global.nc.u16 	%rs26, [%rd80];
	// begin inline asm
	{  cvt.f32.f16 %f59, %rs26;}

	// end inline asm
	add.s32 	%r51, %r49, 32;
	cvt.u64.u32 	%rd81, %r51;
	add.s64 	%rd82, %rd81, %rd3;
	shl.b64 	%rd83, %rd82, 2;
	add.s64 	%rd84, %rd1, %rd83;
	ld.global.nc.f32 	%f66, [%rd84];
	add.s64 	%rd85, %rd80, %rd69;
	ld.global.nc.u8 	%rs31, [%rd85+2];
	cvt.s16.s8 	%rs32, %rs31;
	cvt.rn.f32.s16 	%f67, %rs32;
	mul.f32 	%f68, %f59, %f67;
	fma.rn.f32 	%f69, %f66, %f68, %f65;
	add.s32 	%r52, %r47, 68;
	cvt.u64.u32 	%rd86, %r52;
	add.s64 	%rd87, %rd86, %rd4;
	add.s64 	%rd88, %rd2, %rd87;
	ld.global.nc.u16 	%rs27, [%rd88];
	// begin inline asm
	{  cvt.f32.f16 %f60, %rs27;}

	// end inline asm
	add.s32 	%r53, %r49, 64;
	cvt.u64.u32 	%rd89, %r53;
	add.s64 	%rd90, %rd89, %rd3;
	shl.b64 	%rd91, %rd90, 2;
	add.s64 	%rd92, %rd1, %rd91;
	ld.global.nc.f32 	%f70, [%rd92];
	add.s64 	%rd93, %rd88, %rd69;
	ld.global.nc.u8 	%rs33, [%rd93+2];
	cvt.s16.s8 	%rs34, %rs33;
	cvt.rn.f32.s16 	%f71, %rs34;
	mul.f32 	%f72, %f60, %f71;
	fma.rn.f32 	%f73, %f70, %f72, %f69;
	add.s32 	%r54, %r47, 102;
	cvt.u64.u32 	%rd94, %r54;
	add.s64 	%rd95, %rd94, %rd4;
	add.s64 	%rd96, %rd2, %rd95;
	ld.global.nc.u16 	%rs28, [%rd96];
	// begin inline asm
	{  cvt.f32.f16 %f61, %rs28;}

	// end inline asm
	add.s32 	%r55, %r49, 96;
	cvt.u64.u32 	%rd97, %r55;
	add.s64 	%rd98, %rd97, %rd3;
	shl.b64 	%rd99, %rd98, 2;
	add.s64 	%rd100, %rd1, %rd99;
	ld.global.nc.f32 	%f74, [%rd100];
	add.s64 	%rd101, %rd96, %rd69;
	ld.global.nc.u8 	%rs35, [%rd101+2];
	cvt.s16.s8 	%rs36, %rs35;
	cvt.rn.f32.s16 	%f75, %rs36;
	mul.f32 	%f76, %f61, %f75;
	fma.rn.f32 	%f107, %f74, %f76, %f73;
	add.s32 	%r77, %r77, 4;
$L__BB1_8:
	and.b32  	%r56, %r4, 3;
	setp.eq.s32 	%p7, %r56, 0;
	@%p7 bra 	$L__BB1_13;
	setp.eq.s32 	%p8, %r56, 1;
	@%p8 bra 	$L__BB1_11;
	cvt.u64.u32 	%rd102, %r1;
	mul.lo.s32 	%r57, %r77, 34;
	cvt.u64.u32 	%rd103, %r57;
	add.s64 	%rd104, %rd103, %rd4;
	add.s64 	%rd105, %rd2, %rd104;
	ld.global.nc.u16 	%rs37, [%rd105];
	// begin inline asm
	{  cvt.f32.f16 %f78, %rs37;}

	// end inline asm
	shl.b32 	%r58, %r77, 5;
	or.b32  	%r59, %r58, %r1;
	cvt.u64.u32 	%rd106, %r59;
	add.s64 	%rd107, %rd106, %rd3;
	shl.b64 	%rd108, %rd107, 2;
	add.s64 	%rd109, %rd1, %rd108;
	ld.global.nc.f32 	%f80, [%rd109];
	add.s64 	%rd110, %rd105, %rd102;
	ld.global.nc.u8 	%rs39, [%rd110+2];
	cvt.s16.s8 	%rs40, %rs39;
	cvt.rn.f32.s16 	%f81, %rs40;
	mul.f32 	%f82, %f78, %f81;
	fma.rn.f32 	%f83, %f80, %f82, %f107;
	add.s32 	%r60, %r57, 34;
	cvt.u64.u32 	%rd111, %r60;
	add.s64 	%rd112, %rd111, %rd4;
	add.s64 	%rd113, %rd2, %rd112;
	ld.global.nc.u16 	%rs38, [%rd113];
	// begin inline asm
	{  cvt.f32.f16 %f79, %rs38;}

	// end inline asm
	add.s32 	%r61, %r59, 32;
	cvt.u64.u32 	%rd114, %r61;
	add.s64 	%rd115, %rd114, %rd3;
	shl.b64 	%rd116, %rd115, 2;
	add.s64 	%rd117, %rd1, %rd116;
	ld.global.nc.f32 	%f84, [%rd117];
	add.s64 	%rd118, %rd113, %rd102;
	ld.global.nc.u8 	%rs41, [%rd118+2];
	cvt.s16.s8 	%rs42, %rs41;
	cvt.rn.f32.s16 	%f85, %rs42;
	mul.f32 	%f86, %f79, %f85;
	fma.rn.f32 	%f107, %f84, %f86, %f83;
	add.s32 	%r77, %r77, 2;
$L__BB1_11:
	and.b32  	%r62, %r20, 32;
	setp.eq.s32 	%p9, %r62, 0;
	@%p9 bra 	$L__BB1_13;
	cvt.u64.u32 	%rd119, %r1;
	mul.lo.s32 	%r63, %r77, 34;
	cvt.u64.u32 	%rd120, %r63;
	add.s64 	%rd121, %rd120, %rd4;
	add.s64 	%rd122, %rd2, %rd121;
	ld.global.nc.u16 	%rs43, [%rd122];
	// begin inline asm
	{  cvt.f32.f16 %f87, %rs43;}

	// end inline asm
	shl.b32 	%r64, %r77, 5;
	or.b32  	%r65, %r64, %r1;
	cvt.u64.u32 	%rd123, %r65;
	add.s64 	%rd124, %rd123, %rd3;
	shl.b64 	%rd125, %rd124, 2;
	add.s64 	%rd126, %rd1, %rd125;
	ld.global.nc.f32 	%f88, [%rd126];
	add.s64 	%rd127, %rd122, %rd119;
	ld.global.nc.u8 	%rs44, [%rd127+2];
	cvt.s16.s8 	%rs45, %rs44;
	cvt.rn.f32.s16 	%f89, %rs45;
	mul.f32 	%f90, %f87, %f89;
	fma.rn.f32 	%f107, %f88, %f90, %f107;
$L__BB1_13:
	mov.b32 	%r66, %f107;
	shfl.sync.down.b32	%r67|%p10, %r66, 16, 31, -1;
	mov.b32 	%f91, %r67;
	add.f32 	%f92, %f107, %f91;
	mov.b32 	%r68, %f92;
	shfl.sync.down.b32	%r69|%p11, %r68, 8, 31, -1;
	mov.b32 	%f93, %r69;
	add.f32 	%f94, %f92, %f93;
	mov.b32 	%r70, %f94;
	shfl.sync.down.b32	%r71|%p12, %r70, 4, 31, -1;
	mov.b32 	%f95, %r71;
	add.f32 	%f96, %f94, %f95;
	mov.b32 	%r72, %f96;
	shfl.sync.down.b32	%r73|%p13, %r72, 2, 31, -1;
	mov.b32 	%f97, %r73;
	add.f32 	%f98, %f96, %f97;
	mov.b32 	%r74, %f98;
	shfl.sync.down.b32	%r75|%p14, %r74, 1, 31, -1;
	mov.b32 	%f99, %r75;
	add.f32 	%f13, %f98, %f99;
	setp.ne.s32 	%p15, %r1, 0;
	@%p15 bra 	$L__BB1_15;
	mad.lo.s32 	%r76, %r21, %r3, %r2;
	cvta.to.global.u64 	%rd128, %rd5;
	mul.wide.u32 	%rd129, %r76, 4;
	add.s64 	%rd130, %rd128, %rd129;
	st.global.f32 	[%rd130], %f13;
$L__BB1_15:
	ret;

}
	// .globl	quant_gemv_q4_k_f32
.visible .entry quant_gemv_q4_k_f32(
	.param .u64 .ptr .align 1 quant_gemv_q4_k_f32_param_0,
	.param .u64 .ptr .align 1 quant_gemv_q4_k_f32_param_1,
	.param .u64 .ptr .align 1 quant_gemv_q4_k_f32_param_2,
	.param .u32 quant_gemv_q4_k_f32_param_3,
	.param .u32 quant_gemv_q4_k_f32_param_4,
	.param .u32 quant_gemv_q4_k_f32_param_5
)
{
	.reg .pred 	%p<10>;
	.reg .b16 	%rs<83>;
	.reg .b32 	%r<35>;
	.reg .b32 	%f<91>;
	.reg .b64 	%rd<26>;

	ld.param.u64 	%rd7, [quant_gemv_q4_k_f32_param_0];
	ld.param.u64 	%rd8, [quant_gemv_q4_k_f32_param_1];
	ld.param.u32 	%r8, [quant_gemv_q4_k_f32_param_4];
	ld.param.u32 	%r9, [quant_gemv_q4_k_f32_param_5];
	mov.u32 	%r10, %tid.x;
	shr.u32 	%r11, %r10, 5;
	and.b32  	%r1, %r10, 31;
	mov.u32 	%r12, %ctaid.x;
	shl.b32 	%r13, %r12, 3;
	add.s32 	%r2, %r13, %r11;
	mov.u32 	%r3, %ctaid.y;
	setp.ge.u32 	%p1, %r2, %r9;
	@%p1 bra 	$L__BB2_6;
	mul.lo.s32 	%r4, %r8, %r3;
	setp.lt.u32 	%p2, %r8, 256;
	mov.f32 	%f90, 0f00000000;
	@%p2 bra 	$L__BB2_4;
	shr.u32 	%r14, %r8, 8;
	mul.lo.s32 	%r15, %r2, %r14;
	mul.lo.s32 	%r16, %r15, 144;
	cvt.u64.u32 	%rd10, %r16;
	cvt.u64.u32 	%rd11, %r1;
	neg.s32 	%r34, %r14;
	cvta.to.global.u64 	%rd12, %rd8;
	add.s64 	%rd25, %rd12, %rd10;
	cvt.u64.u32 	%rd13, %r4;
	add.s64 	%rd14, %rd13, %rd11;
	shl.b64 	%rd15, %rd14, 2;
	cvta.to.global.u64 	%rd16, %rd7;
	add.s64 	%rd17, %rd15, %rd16;
	add.s64 	%rd24, %rd17, 512;
	mov.f32 	%f90, 0f00000000;
$L__BB2_3:
	ld.global.nc.u16 	%rs1, [%rd25];
	// begin inline asm
	{  cvt.f32.f16 %f7, %rs1;}

	// end inline asm
	ld.global.nc.u16 	%rs2, [%rd25+2];
	// begin inline asm
	{  cvt.f32.f16 %f8, %rs2;}

	// end inline asm
	ld.global.nc.u8 	%rs3, [%rd25+4];
	cvt.u16.u8 	%rs4, %rs3;
	and.b16  	%rs5, %rs4, 63;
	ld.global.nc.u8 	%rs6, [%rd25+8];
	cvt.u16.u8 	%rs7, %rs6;
	and.b16  	%rs8, %rs7, 63;
	ld.global.nc.u8 	%rs9, [%rd25+5];
	cvt.u16.u8 	%rs10, %rs9;
	and.b16  	%rs11, %rs10, 63;
	ld.global.nc.u8 	%rs12, [%rd25+9];
	cvt.u16.u8 	%rs13, %rs12;
	and.b16  	%rs14, %rs13, 63;
	ld.global.nc.u8 	%rs15, [%rd25+6];
	cvt.u16.u8 	%rs16, %rs15;
	and.b16  	%rs17, %rs16, 63;
	ld.global.nc.u8 	%rs18, [%rd25+10];
	cvt.u16.u8 	%rs19, %rs18;
	and.b16  	%rs20, %rs19, 63;
	ld.global.nc.u8 	%rs21, [%rd25+7];
	cvt.u16.u8 	%rs22, %rs21;
	and.b16  	%rs23, %rs22, 63;
	ld.global.nc.u8 	%rs24, [%rd25+11];
	cvt.u16.u8 	%rs25, %rs24;
	and.b16  	%rs26, %rs25, 63;
	ld.global.nc.u8 	%rs27, [%rd25+12];
	cvt.u16.u8 	%rs28, %rs27;
	and.b16  	%rs29, %rs28, 15;
	shr.u16 	%rs30, %rs4, 2;
	and.b16  	%rs31, %rs30, 48;
	or.b16  	%rs32, %rs31, %rs29;
	shr.u16 	%rs33, %rs28, 4;
	shr.u16 	%rs34, %rs7, 2;
	and.b16  	%rs35, %rs34, 48;
	or.b16  	%rs36, %rs35, %rs33;
	ld.global.nc.u8 	%rs37, [%rd25+13];
	cvt.u16.u8 	%rs38, %rs37;
	and.b16  	%rs39, %rs38, 15;
	shr.u16 	%rs40, %rs10, 2;
	and.b16  	%rs41, %rs40, 48;
	or.b16  	%rs42, %rs41, %rs39;
	shr.u16 	%rs43, %rs38, 4;
	shr.u16 	%rs44, %rs13, 2;
	and.b16  	%rs45, %rs44, 48;
	or.b16  	%rs46, %rs45, %rs43;
	ld.global.nc.u8 	%rs47, [%rd25+14];
	cvt.u16.u8 	%rs48, %rs47;
	and.b16  	%rs49, %rs48, 15;
	shr.u16 	%rs50, %rs16, 2;
	and.b16  	%rs51, %rs50, 48;
	or.b16  	%rs52, %rs51, %rs49;
	shr.u16 	%rs53, %rs48, 4;
	shr.u16 	%rs54, %rs19, 2;
	and.b16  	%rs55, %rs54, 48;
	or.b16  	%rs56, %rs55, %rs53;
	ld.global.nc.u8 	%rs57, [%rd25+15];
	cvt.u16.u8 	%rs58, %rs57;
	and.b16  	%rs59, %rs58, 15;
	shr.u16 	%rs60, %rs22, 2;
	and.b16  	%rs61, %rs60, 48;
	or.b16  	%rs62, %rs61, %rs59;
	shr.u16 	%rs63, %rs58, 4;
	shr.u16 	%rs64, %rs25, 2;
	and.b16  	%rs65, %rs64, 48;
	or.b16  	%rs66, %rs65, %rs63;
	cvt.rn.f32.u16 	%f9, %rs5;
	mul.f32 	%f10, %f7, %f9;
	cvt.rn.f32.u16 	%f11, %rs8;
	mul.f32 	%f12, %f8, %f11;
	add.s64 	%rd19, %rd11, %rd25;
	ld.global.nc.u8 	%rs67, [%rd19+16];
	cvt.u16.u8 	%rs68, %rs67;
	and.b16  	%rs69, %rs68, 15;
	cvt.rn.f32.u16 	%f13, %rs69;
	ld.global.nc.f32 	%f14, [%rd24+-512];
	mul.f32 	%f15, %f10, %f13;
	sub.f32 	%f16, %f15, %f12;
	fma.rn.f32 	%f17, %f14, %f16, %f90;
	cvt.rn.f32.u16 	%f18, %rs11;
	mul.f32 	%f19, %f7, %f18;
	cvt.rn.f32.u16 	%f20, %rs14;
	mul.f32 	%f21, %f8, %f20;
	shr.u16 	%rs70, %rs68, 4;
	cvt.rn.f32.u16 	%f22, %rs70;
	ld.global.nc.f32 	%f23, [%rd24+-384];
	mul.f32 	%f24, %f19, %f22;
	sub.f32 	%f25, %f24, %f21;
	fma.rn.f32 	%f26, %f23, %f25, %f17;
	cvt.rn.f32.u16 	%f27, %rs17;
	mul.f32 	%f28, %f7, %f27;
	cvt.rn.f32.u16 	%f29, %rs20;
	mul.f32 	%f30, %f8, %f29;
	ld.global.nc.u8 	%rs71, [%rd19+48];
	cvt.u16.u8 	%rs72, %rs71;
	and.b16  	%rs73, %rs72, 15;
	cvt.rn.f32.u16 	%f31, %rs73;
	ld.global.nc.f32 	%f32, [%rd24+-256];
	mul.f32 	%f33, %f28, %f31;
	sub.f32 	%f34, %f33, %f30;
	fma.rn.f32 	%f35, %f32, %f34, %f26;
	cvt.rn.f32.u16 	%f36, %rs23;
	mul.f32 	%f37, %f7, %f36;
	cvt.rn.f32.u16 	%f38, %rs26;
	mul.f32 	%f39, %f8, %f38;
	shr.u16 	%rs74, %rs72, 4;
	cvt.rn.f32.u16 	%f40, %rs74;
	ld.global.nc.f32 	%f41, [%rd24+-128];
	mul.f32 	%f42, %f37, %f40;
	sub.f32 	%f43, %f42, %f39;
	fma.rn.f32 	%f44, %f41, %f43, %f35;
	cvt.rn.f32.u16 	%f45, %rs32;
	mul.f32 	%f46, %f7, %f45;
	cvt.rn.f32.u16 	%f47, %rs36;
	mul.f32 	%f48, %f8, %f47;
	ld.global.nc.u8 	%rs75, [%rd19+80];
	cvt.u16.u8 	%rs76, %rs75;
	and.b16  	%rs77, %rs76, 15;
	cvt.rn.f32.u16 	%f49, %rs77;
	ld.global.nc.f32 	%f50, [%rd24];
	mul.f32 	%f51, %f46, %f49;
	sub.f32 	%f52, %f51, %f48;
	fma.rn.f32 	%f53, %f50, %f52, %f44;
	cvt.rn.f32.u16 	%f54, %rs42;
	mul.f32 	%f55, %f7, %f54;
	cvt.rn.f32.u16 	%f56, %rs46;
	mul.f32 	%f57, %f8, %f56;
	shr.u16 	%rs78, %rs76, 4;
	cvt.rn.f32.u16 	%f58, %rs78;
	ld.global.nc.f32 	%f59, [%rd24+128];
	mul.f32 	%f60, %f55, %f58;
	sub.f32 	%f61, %f60, %f57;
	fma.rn.f32 	%f62, %f59, %f61, %f53;
	cvt.rn.f32.u16 	%f63, %rs52;
	mul.f32 	%f64, %f7, %f63;
	cvt.rn.f32.u16 	%f65, %rs56;
	mul.f32 	%f66, %f8, %f65;
	ld.global.nc.u8 	%rs79, [%rd19+112];
	cvt.u16.u8 	%rs80, %rs79;
	and.b16  	%rs81, %rs80, 15;
	cvt.rn.f32.u16 	%f67, %rs81;
	ld.global.nc.f32 	%f68, [%rd24+256];
	mul.f32 	%f69, %f64, %f67;
	sub.f32 	%f70, %f69, %f66;
	fma.rn.f32 	%f71, %f68, %f70, %f62;
	cvt.rn.f32.u16 	%f72, %rs62;
	mul.f32 	%f73, %f7, %f72;
	cvt.rn.f32.u16 	%f74, %rs66;
	mul.f32 	%f75, %f8, %f74;
	shr.u16 	%rs82, %rs80, 4;
	cvt.rn.f32.u16 	%f76, %rs82;
	ld.global.nc.f32 	%f77, [%rd24+384];
	mul.f32 	%f78, %f73, %f76;
	sub.f32 	%f79, %f78, %f75;
	fma.rn.f32 	%f90, %f77, %f79, %f71;
	add.s32 	%r34, %r34, 1;
	setp.ne.s32 	%p3, %r34, 0;
	add.s64 	%rd25, %rd25, 144;
	add.s64 	%rd24, %rd24, 1024;
	@%p3 bra 	$L__BB2_3;
$L__BB2_4:
	mov.b32 	%r19, %f90;
	shfl.sync.down.b32	%r20|%p4, %r19, 16, 31, -1;
	mov.b32 	%f80, %r20;
	add.f32 	%f81, %f90, %f80;
	mov.b32 	%r21, %f81;
	shfl.sync.down.b32	%r22|%p5, %r21, 8, 31, -1;
	mov.b32 	%f82, %r22;
	add.f32 	%f83, %f81, %f82;
	mov.b32 	%r23, %f83;
	shfl.sync.down.b32	%r24|%p6, %r23, 4, 31, -1;
	mov.b32 	%f84, %r24;
	add.f32 	%f85, %f83, %f84;
	mov.b32 	%r25, %f85;
	shfl.sync.down.b32	%r26|%p7, %r25, 2, 31, -1;
	mov.b32 	%f86, %r26;
	add.f32 	%f87, %f85, %f86;
	mov.b32 	%r27, %f87;
	shfl.sync.down.b32	%r28|%p8, %r27, 1, 31, -1;
	mov.b32 	%f88, %r28;
	add.f32 	%f4, %f87, %f88;
	and.b32  	%r30, %r10, 31;
	setp.ne.s32 	%p9, %r30, 0;
	@%p9 bra 	$L__BB2_6;
	ld.param.u32 	%r33, [quant_gemv_q4_k_f32_param_5];
	ld.param.u64 	%rd23, [quant_gemv_q4_k_f32_param_2];
	mov.u32 	%r31, %ctaid.y;
	mad.lo.s32 	%r32, %r33, %r31, %r2;
	cvta.to.global.u64 	%rd20, %rd23;
	mul.wide.u32 	%rd21, %r32, 4;
	add.s64 	%rd22, %rd20, %rd21;
	st.global.f32 	[%rd22], %f4;
$L__BB2_6:
	ret;

}
	// .globl	quant_gemv_q4_k_q8_1
.visible .entry quant_gemv_q4_k_q8_1(
	.param .u64 .ptr .align 1 quant_gemv_q4_k_q8_1_param_0,
	.param .u64 .ptr .align 1 quant_gemv_q4_k_q8_1_param_1,
	.param .u64 .ptr .align 1 quant_gemv_q4_k_q8_1_param_2,
	.param .u32 quant_gemv_q4_k_q8_1_param_3,
	.param .u32 quant_gemv_q4_k_q8_1_param_4,
	.param .u32 quant_gemv_q4_k_q8_1_param_5
)
{
	.local .align 8 .b8 	__local_depot3[16];
	.reg .b64 	%SP;
	.reg .b64 	%SPL;
	.reg .pred 	%p<10>;
	.reg .b16 	%rs<73>;
	.reg .b32 	%r<95>;
	.reg .b32 	%f<36>;
	.reg .b64 	%rd<32>;

	mov.u64 	%SPL, __local_depot3;
	ld.param.u64 	%rd8, [quant_gemv_q4_k_q8_1_param_0];
	ld.param.u64 	%rd9, [quant_gemv_q4_k_q8_1_param_1];
	ld.param.u64 	%rd10, [quant_gemv_q4_k_q8_1_param_2];
	ld.param.u32 	%r11, [quant_gemv_q4_k_q8_1_param_4];
	ld.param.u32 	%r12, [quant_gemv_q4_k_q8_1_param_5];
	add.u64 	%rd1, %SPL, 0;
	add.u64 	%rd2, %SPL, 8;
	mov.u32 	%r1, %tid.x;
	shr.u32 	%r13, %r1, 5;
	and.b32  	%r2, %r1, 31;
	mov.u32 	%r14, %ctaid.x;
	shl.b32 	%r15, %r14, 3;
	add.s32 	%r3, %r15, %r13;
	mov.u32 	%r4, %ctaid.y;
	setp.ge.u32 	%p1, %r3, %r12;
	@%p1 bra 	$L__BB3_6;
	cvta.to.global.u64 	%rd3, %rd8;
	shr.u32 	%r5, %r11, 8;
	shr.u32 	%r6, %r11, 5;
	setp.lt.u32 	%p2, %r11, 256;
	mov.f32 	%f35, 0f00000000;
	@%p2 bra 	$L__BB3_4;
	mul.lo.s32 	%r17, %r4, %r6;
	mul.lo.s32 	%r18, %r17, 36;
	cvt.u64.u32 	%rd13, %r18;
	add.s64 	%rd4, %rd3, %rd13;
	shl.b32 	%r19, %r1, 2;
	and.b32  	%r7, %r19, 28;
	shr.u32 	%r20, %r1, 2;
	and.b32  	%r8, %r20, 6;
	cvt.u64.u32 	%rd14, %r8;
	add.s64 	%rd5, %rd2, %rd14;
	cvta.to.global.u64 	%rd6, %rd9;
	mul.lo.s32 	%r21, %r3, %r5;
	mul.lo.s32 	%r22, %r21, 144;
	cvt.u64.u32 	%rd7, %r22;
	mov.f32 	%f35, 0f00000000;
	mov.b32 	%r94, 0;
	cvt.u64.u32 	%rd24, %r7;
$L__BB3_3:
	shl.b32 	%r39, %r2, 2;
	cvt.u64.u32 	%rd15, %r39;
	mul.lo.s32 	%r40, %r94, 144;
	cvt.u64.u32 	%rd16, %r40;
	add.s64 	%rd17, %rd16, %rd7;
	add.s64 	%rd18, %rd6, %rd17;
	ld.global.nc.u16 	%rs1, [%rd18];
	// begin inline asm
	{  cvt.f32.f16 %f7, %rs1;}

	// end inline asm
	ld.global.nc.u16 	%rs2, [%rd18+2];
	// begin inline asm
	{  cvt.f32.f16 %f8, %rs2;}

	// end inline asm
	ld.global.nc.u8 	%rs5, [%rd18+4];
	cvt.u16.u8 	%rs6, %rs5;
	and.b16  	%rs7, %rs6, 63;
	ld.global.nc.u8 	%rs8, [%rd18+8];
	cvt.u16.u8 	%rs9, %rs8;
	and.b16  	%rs10, %rs9, 63;
	ld.global.nc.u8 	%rs11, [%rd18+5];
	cvt.u16.u8 	%rs12, %rs11;
	and.b16  	%rs13, %rs12, 63;
	ld.global.nc.u8 	%rs14, [%rd18+9];
	cvt.u16.u8 	%rs15, %rs14;
	and.b16  	%rs16, %rs15, 63;
	ld.global.nc.u8 	%rs17, [%rd18+6];
	cvt.u16.u8 	%rs18, %rs17;
	and.b16  	%rs19, %rs18, 63;
	ld.global.nc.u8 	%rs20, [%rd18+10];
	cvt.u16.u8 	%rs21, %rs20;
	and.b16  	%rs22, %rs21, 63;
	ld.global.nc.u8 	%rs23, [%rd18+7];
	cvt.u16.u8 	%rs24, %rs23;
	and.b16  	%rs25, %rs24, 63;
	ld.global.nc.u8 	%rs26, [%rd18+11];
	cvt.u16.u8 	%rs27, %rs26;
	and.b16  	%rs28, %rs27, 63;
	ld.global.nc.u8 	%rs29, [%rd18+12];
	cvt.u16.u8 	%rs30, %rs29;
	and.b16  	%rs31, %rs30, 15;
	shr.u16 	%rs32, %rs6, 2;
	and.b16  	%rs33, %rs32, 48;
	or.b16  	%rs34, %rs33, %rs31;
	shr.u16 	%rs35, %rs30, 4;
	shr.u16 	%rs36, %rs9, 2;
	and.b16  	%rs37, %rs36, 48;
	or.b16  	%rs38, %rs37, %rs35;
	ld.global.nc.u8 	%rs39, [%rd18+13];
	cvt.u16.u8 	%rs40, %rs39;
	and.b16  	%rs41, %rs40, 15;
	shr.u16 	%rs42, %rs12, 2;
	and.b16  	%rs43, %rs42, 48;
	or.b16  	%rs44, %rs43, %rs41;
	shr.u16 	%rs45, %rs40, 4;
	shr.u16 	%rs46, %rs15, 2;
	and.b16  	%rs47, %rs46, 48;
	or.b16  	%rs48, %rs47, %rs45;
	ld.global.nc.u8 	%rs49, [%rd18+14];
	cvt.u16.u8 	%rs50, %rs49;
	and.b16  	%rs51, %rs50, 15;
	shr.u16 	%rs52, %rs18, 2;
	and.b16  	%rs53, %rs52, 48;
	or.b16  	%rs54, %rs53, %rs51;
	shr.u16 	%rs55, %rs50, 4;
	shr.u16 	%rs56, %rs21, 2;
	and.b16  	%rs57, %rs56, 48;
	or.b16  	%rs58, %rs57, %rs55;
	ld.global.nc.u8 	%rs59, [%rd18+15];
	cvt.u16.u8 	%rs60, %rs59;
	and.b16  	%rs61, %rs60, 15;
	shr.u16 	%rs62, %rs24, 2;
	and.b16  	%rs63, %rs62, 48;
	or.b16  	%rs64, %rs63, %rs61;
	cvt.u32.u16 	%r41, %rs64;
	cvt.u32.u16 	%r42, %rs54;
	prmt.b32 	%r43, %r42, %r41, 0x3340U;
	cvt.u32.u16 	%r44, %rs44;
	cvt.u32.u16 	%r45, %rs34;
	prmt.b32 	%r46, %r45, %r44, 0x3340U;
	prmt.b32 	%r47, %r46, %r43, 0x5410U;
	cvt.u32.u16 	%r48, %rs25;
	cvt.u32.u16 	%r49, %rs19;
	prmt.b32 	%r50, %r49, %r48, 0x3340U;
	cvt.u32.u16 	%r51, %rs13;
	cvt.u32.u16 	%r52, %rs7;
	prmt.b32 	%r53, %r52, %r51, 0x3340U;
	prmt.b32 	%r54, %r53, %r50, 0x5410U;
	st.local.v2.b32 	[%rd1], {%r54, %r47};
	shr.u16 	%rs65, %rs60, 4;
	shr.u16 	%rs66, %rs27, 2;
	and.b16  	%rs67, %rs66, 48;
	or.b16  	%rs68, %rs67, %rs65;
	cvt.u32.u16 	%r55, %rs68;
	cvt.u32.u16 	%r56, %rs58;
	prmt.b32 	%r57, %r56, %r55, 0x3340U;
	cvt.u32.u16 	%r58, %rs48;
	cvt.u32.u16 	%r59, %rs38;
	prmt.b32 	%r60, %r59, %r58, 0x3340U;
	prmt.b32 	%r61, %r60, %r57, 0x5410U;
	cvt.u32.u16 	%r62, %rs28;
	cvt.u32.u16 	%r63, %rs22;
	prmt.b32 	%r64, %r63, %r62, 0x3340U;
	cvt.u32.u16 	%r65, %rs16;
	cvt.u32.u16 	%r66, %rs10;
	prmt.b32 	%r67, %r66, %r65, 0x3340U;
	prmt.b32 	%r68, %r67, %r64, 0x5410U;
	st.local.v2.b32 	[%rd2], {%r68, %r61};
	add.s64 	%rd19, %rd18, %rd15;
	ld.global.nc.u32 	%r69, [%rd19+16];
	and.b32  	%r24, %r69, 252645135;
	shr.u32 	%r70, %r69, 4;
	and.b32  	%r28, %r70, 252645135;
	shl.b32 	%r71, %r94, 3;
	or.b32  	%r72, %r71, %r8;
	mul.lo.s32 	%r73, %r72, 36;
	cvt.u64.u32 	%rd20, %r73;
	add.s64 	%rd21, %rd4, %rd20;
	ld.global.nc.u16 	%rs3, [%rd21];
	// begin inline asm
	{  cvt.f32.f16 %f9, %rs3;}

	// end inline asm
	add.s32 	%r74, %r73, 36;
	cvt.u64.u32 	%rd22, %r74;
	add.s64 	%rd23, %rd4, %rd22;
	ld.global.nc.u16 	%rs4, [%rd23];
	// begin inline asm
	{  cvt.f32.f16 %f10, %rs4;}

	// end inline asm
	add.s64 	%rd25, %rd21, %rd24;
	ld.global.nc.u32 	%r33, [%rd25+4];
	add.s64 	%rd26, %rd23, %rd24;
	ld.global.nc.u32 	%r37, [%rd26+4];
	mov.b32 	%r38, 0;
	// begin inline asm
	dp4a.s32.s32 %r23, %r24, %r33, %r38;
	// end inline asm
	// begin inline asm
	dp4a.s32.s32 %r27, %r28, %r37, %r38;
	// end inline asm
	mov.b32 	%r36, 16843009;
	// begin inline asm
	dp4a.s32.s32 %r31, %r36, %r33, %r38;
	// end inline asm
	// begin inline asm
	dp4a.s32.s32 %r35, %r36, %r37, %r38;
	// end inline asm
	mul.f32 	%f11, %f7, %f9;
	cvt.u64.u32 	%rd27, %r8;
	add.s64 	%rd28, %rd1, %rd27;
	ld.local.v2.u8 	{%rs69, %rs70}, [%rd28];
	cvt.u32.u16 	%r75, %rs69;
	mul.lo.s32 	%r76, %r23, %r75;
	cvt.rn.f32.s32 	%f12, %r76;
	mul.f32 	%f13, %f7, %f10;
	cvt.u32.u16 	%r77, %rs70;
	mul.lo.s32 	%r78, %r27, %r77;
	cvt.rn.f32.s32 	%f14, %r78;
	mul.f32 	%f15, %f13, %f14;
	fma.rn.f32 	%f16, %f11, %f12, %f15;
	mul.f32 	%f17, %f8, %f9;
	ld.local.v2.u8 	{%rs71, %rs72}, [%rd5];
	cvt.u32.u16 	%r79, %rs71;
	mul.lo.s32 	%r80, %r31, %r79;
	cvt.rn.f32.s32 	%f18, %r80;
	mul.f32 	%f19, %f17, %f18;
	sub.f32 	%f20, %f16, %f19;
	mul.f32 	%f21, %f8, %f10;
	cvt.u32.u16 	%r81, %rs72;
	mul.lo.s32 	%r82, %r35, %r81;
	cvt.rn.f32.s32 	%f22, %r82;
	mul.f32 	%f23, %f21, %f22;
	sub.f32 	%f24, %f20, %f23;
	add.f32 	%f35, %f35, %f24;
	add.s32 	%r94, %r94, 1;
	setp.ne.s32 	%p3, %r94, %r5;
	@%p3 bra 	$L__BB3_3;
$L__BB3_4:
	mov.b32 	%r83, %f35;
	shfl.sync.down.b32	%r84|%p4, %r83, 16, 31, -1;
	mov.b32 	%f25, %r84;
	add.f32 	%f26, %f35, %f25;
	mov.b32 	%r85, %f26;
	shfl.sync.down.b32	%r86|%p5, %r85, 8, 31, -1;
	mov.b32 	%f27, %r86;
	add.f32 	%f28, %f26, %f27;
	mov.b32 	%r87, %f28;
	shfl.sync.down.b32	%r88|%p6, %r87, 4, 31, -1;
	mov.b32 	%f29, %r88;
	add.f32 	%f30, %f28, %f29;
	mov.b32 	%r89, %f30;
	shfl.sync.down.b32	%r90|%p7, %r89, 2, 31, -1;
	mov.b32 	%f31, %r90;
	add.f32 	%f32, %f30, %f31;
	mov.b32 	%r91, %f32;
	shfl.sync.down.b32	%r92|%p8, %r91, 1, 31, -1;
	mov.b32 	%f33, %r92;
	add.f32 	%f4, %f32, %f33;
	setp.ne.s32 	%p9, %r2, 0;
	@%p9 bra 	$L__BB3_6;
	mad.lo.s32 	%r93, %r12, %r4, %r3;
	cvta.to.global.u64 	%rd29, %rd10;
	mul.wide.u32 	%rd30, %r93, 4;
	add.s64 	%rd31, %rd29, %rd30;
	st.global.f32 	[%rd31], %f4;
$L__BB3_6:
	ret;

}
	// .globl	quant_gemv_q6_k_q8_1
.visible .entry quant_gemv_q6_k_q8_1(
	.param .u64 .ptr .align 1 quant_gemv_q6_k_q8_1_param_0,
	.param .u64 .ptr .align 1 quant_gemv_q6_k_q8_1_param_1,
	.param .u64 .ptr .align 1 quant_gemv_q6_k_q8_1_param_2,
	.param .u32 quant_gemv_q6_k_q8_1_param_3,
	.param .u32 quant_gemv_q6_k_q8_1_param_4,
	.param .u32 quant_gemv_q6_k_q8_1_param_5
)
{
	.reg .pred 	%p<18>;
	.reg .b16 	%rs<25>;
	.reg .b32 	%r<140>;
	.reg .b32 	%f<37>;
	.reg .b64 	%rd<28>;

	ld.param.u64 	%rd8, [quant_gemv_q6_k_q8_1_param_0];
	ld.param.u64 	%rd9, [quant_gemv_q6_k_q8_1_param_1];
	ld.param.u32 	%r35, [quant_gemv_q6_k_q8_1_param_4];
	ld.param.u32 	%r36, [quant_gemv_q6_k_q8_1_param_5];
	mov.u32 	%r1, %tid.x;
	shr.u32 	%r37, %r1, 5;
	and.b32  	%r2, %r1, 31;
	mov.u32 	%r38, %ctaid.x;
	shl.b32 	%r39, %r38, 3;
	add.s32 	%r3, %r39, %r37;
	mov.u32 	%r4, %ctaid.y;
	setp.ge.u32 	%p1, %r3, %r36;
	@%p1 bra 	$L__BB4_20;
	cvta.to.global.u64 	%rd1, %rd8;
	shr.u32 	%r5, %r35, 8;
	shr.u32 	%r6, %r35, 5;
	shl.b32 	%r40, %r1, 2;
	and.b32  	%r7, %r40, 28;
	setp.gt.u32 	%p2, %r7, 15;
	selp.u32 	%r8, 1, 0, %p2;
	setp.lt.u32 	%p3, %r35, 256;
	mov.f32 	%f36, 0f00000000;
	@%p3 bra 	$L__BB4_18;
	mul.lo.s32 	%r42, %r4, %r6;
	mul.lo.s32 	%r43, %r42, 36;
	cvt.u64.u32 	%rd11, %r43;
	add.s64 	%rd2, %rd1, %rd11;
	setp.gt.u32 	%p4, %r7, 15;
	cvt.u64.u32 	%rd3, %r7;
	selp.b32 	%r9, 9, 8, %p4;
	cvta.to.global.u64 	%rd4, %rd9;
	mov.f32 	%f36, 0f00000000;
	mov.b32 	%r133, 0;
$L__BB4_3:
	mul.lo.s32 	%r45, %r133, 210;
	cvt.u64.u32 	%rd12, %r45;
	mul.lo.s32 	%r46, %r3, %r5;
	mul.lo.s32 	%r47, %r46, 210;
	cvt.u64.u32 	%rd13, %r47;
	add.s64 	%rd14, %rd12, %rd13;
	add.s64 	%rd5, %rd4, %rd14;
	ld.global.nc.u8 	%rs3, [%rd5+208];
	cvt.u16.u8 	%rs4, %rs3;
	ld.global.nc.u8 	%rs5, [%rd5+209];
	cvt.u16.u8 	%rs6, %rs5;
	shl.b16 	%rs7, %rs6, 8;
	or.b16  	%rs1, %rs7, %rs4;
	// begin inline asm
	{  cvt.f32.f16 %f11, %rs1;}

	// end inline asm
	shl.b32 	%r48, %r133, 3;
	shr.u32 	%r44, %r2, 3;
	or.b32  	%r49, %r48, %r44;
	mul.lo.s32 	%r11, %r49, 36;
	cvt.u64.u32 	%rd15, %r11;
	add.s64 	%rd6, %rd2, %rd15;
	ld.global.nc.u16 	%rs2, [%rd6];
	// begin inline asm
	{  cvt.f32.f16 %f12, %rs2;}

	// end inline asm
	add.s64 	%rd16, %rd6, %rd3;
	ld.global.nc.u32 	%r12, [%rd16+4];
	add.s64 	%rd7, %rd5, %rd3;
	ld.global.nc.u16 	%rs8, [%rd7];
	cvt.u32.u16 	%r50, %rs8;
	ld.global.nc.u16 	%rs9, [%rd7+2];
	cvt.u32.u16 	%r51, %rs9;
	shl.b32 	%r52, %r51, 16;
	or.b32  	%r13, %r52, %r50;
	ld.global.nc.u16 	%rs10, [%rd7+32];
	cvt.u32.u16 	%r53, %rs10;
	ld.global.nc.u16 	%rs11, [%rd7+34];
	cvt.u32.u16 	%r54, %rs11;
	shl.b32 	%r55, %r54, 16;
	or.b32  	%r14, %r55, %r53;
	ld.global.nc.u16 	%rs12, [%rd7+128];
	cvt.u32.u16 	%r56, %rs12;
	ld.global.nc.u16 	%rs13, [%rd7+130];
	cvt.u32.u16 	%r57, %rs13;
	shl.b32 	%r58, %r57, 16;
	or.b32  	%r15, %r58, %r56;
	setp.gt.s32 	%p5, %r44, 1;
	@%p5 bra 	$L__BB4_8;
	setp.eq.s32 	%p7, %r44, 0;
	@%p7 bra 	$L__BB4_5;
	bra.uni 	$L__BB4_6;
$L__BB4_5:
	and.b32  	%r73, %r13, 252645135;
	shl.b32 	%r74, %r15, 4;
	and.b32  	%r75, %r74, 808464432;
	or.b32  	%r134, %r75, %r73;
	mov.b32 	%r135, 0;
	mov.u32 	%r136, %r8;
	bra.uni 	$L__BB4_10;
$L__BB4_6:
	and.b32  	%r69, %r14, 252645135;
	shl.b32 	%r70, %r15, 2;
	and.b32  	%r71, %r70, 808464432;
	or.b32  	%r134, %r71, %r69;
	mov.b32 	%r136, 2;
	mov.u32 	%r135, %r8;
	bra.uni 	$L__BB4_10;
$L__BB4_7:
	shr.u32 	%r65, %r13, 4;
	and.b32  	%r66, %r65, 252645135;
	and.b32  	%r67, %r15, 808464432;
	or.b32  	%r134, %r67, %r66;
	mov.b32 	%r136, 4;
	mov.u32 	%r135, %r8;
	bra.uni 	$L__BB4_10;
$L__BB4_8:
	setp.eq.s32 	%p6, %r44, 2;
	@%p6 bra 	$L__BB4_7;
	shr.u32 	%r60, %r14, 4;
	and.b32  	%r61, %r60, 252645135;
	shr.u32 	%r62, %r15, 2;
	and.b32  	%r63, %r62, 808464432;
	or.b32  	%r134, %r63, %r61;
	mov.b32 	%r136, 6;
	mov.u32 	%r135, %r8;
$L__BB4_10:
	add.s32 	%r85, %r136, %r135;
	cvt.u64.u32 	%rd17, %r85;
	add.s64 	%rd18, %rd5, %rd17;
	ld.global.nc.u8 	%rs15, [%rd18+192];
	cvt.s16.s8 	%rs16, %rs15;
	mov.b32 	%r83, 0;
	// begin inline asm
	dp4a.s32.s32 %r76, %r134, %r12, %r83;
	// end inline asm
	mov.b32 	%r81, 16843009;
	// begin inline asm
	dp4a.s32.s32 %r80, %r81, %r12, %r83;
	// end inline asm
	mul.f32 	%f14, %f11, %f12;
	cvt.rn.f32.s16 	%f15, %rs16;
	mul.f32 	%f16, %f14, %f15;
	cvt.rn.f32.s32 	%f17, %r76;
	cvt.rn.f32.s32 	%f18, %r80;
	fma.rn.f32 	%f19, %f18, 0fC2000000, %f17;
	fma.rn.f32 	%f4, %f16, %f19, %f36;
	add.s32 	%r86, %r11, 144;
	ld.global.nc.u16 	%rs14, [%rd6+144];
	// begin inline asm
	{  cvt.f32.f16 %f13, %rs14;}

	// end inline asm
	cvt.u64.u32 	%rd19, %r86;
	add.s64 	%rd20, %rd3, %rd19;
	add.s64 	%rd21, %rd2, %rd20;
	ld.global.nc.u32 	%r23, [%rd21+4];
	ld.global.nc.u16 	%rs17, [%rd7+64];
	cvt.u32.u16 	%r87, %rs17;
	ld.global.nc.u16 	%rs18, [%rd7+66];
	cvt.u32.u16 	%r88, %rs18;
	shl.b32 	%r89, %r88, 16;
	or.b32  	%r24, %r89, %r87;
	ld.global.nc.u16 	%rs19, [%rd7+96];
	cvt.u32.u16 	%r90, %rs19;
	ld.global.nc.u16 	%rs20, [%rd7+98];
	cvt.u32.u16 	%r91, %rs20;
	shl.b32 	%r92, %r91, 16;
	or.b32  	%r25, %r92, %r90;
	ld.global.nc.u16 	%rs21, [%rd7+160];
	cvt.u32.u16 	%r93, %rs21;
	ld.global.nc.u16 	%rs22, [%rd7+162];
	cvt.u32.u16 	%r94, %rs22;
	shl.b32 	%r95, %r94, 16;
	or.b32  	%r26, %r95, %r93;
	@%p5 bra 	$L__BB4_13;
	setp.eq.s32 	%p10, %r44, 0;
	@%p10 bra 	$L__BB4_16;
	and.b32  	%r106, %r25, 252645135;
	shl.b32 	%r107, %r26, 2;
	and.b32  	%r108, %r107, 808464432;
	or.b32  	%r137, %r108, %r106;
	mov.b32 	%r139, 2;
	mov.u32 	%r138, %r9;
	bra.uni 	$L__BB4_17;
$L__BB4_13:
	setp.eq.s32 	%p9, %r44, 2;
	@%p9 bra 	$L__BB4_15;
	shr.u32 	%r97, %r25, 4;
	and.b32  	%r98, %r97, 252645135;
	shr.u32 	%r99, %r26, 2;
	and.b32  	%r100, %r99, 808464432;
	or.b32  	%r137, %r100, %r98;
	mov.b32 	%r139, 6;
	mov.u32 	%r138, %r9;
	bra.uni 	$L__BB4_17;
$L__BB4_15:
	shr.u32 	%r102, %r24, 4;
	and.b32  	%r103, %r102, 252645135;
	and.b32  	%r104, %r26, 808464432;
	or.b32  	%r137, %r104, %r103;
	mov.b32 	%r139, 4;
	mov.u32 	%r138, %r9;
	bra.uni 	$L__BB4_17;
$L__BB4_16:
	and.b32  	%r110, %r24, 252645135;
	shl.b32 	%r111, %r26, 4;
	and.b32  	%r112, %r111, 808464432;
	or.b32  	%r137, %r112, %r110;
	mov.b32 	%r138, 8;
	mov.u32 	%r139, %r8;
$L__BB4_17:
	add.s32 	%r121, %r139, %r138;
	cvt.u64.u32 	%rd22, %r121;
	add.s64 	%rd23, %rd5, %rd22;
	ld.global.nc.u8 	%rs23, [%rd23+192];
	cvt.s16.s8 	%rs24, %rs23;
	mov.b32 	%r120, 0;
	// begin inline asm
	dp4a.s32.s32 %r113, %r137, %r23, %r120;
	// end inline asm
	mov.b32 	%r118, 16843009;
	// begin inline asm
	dp4a.s32.s32 %r117, %r118, %r23, %r120;
	// end inline asm
	mul.f32 	%f20, %f11, %f13;
	cvt.rn.f32.s16 	%f21, %rs24;
	mul.f32 	%f22, %f20, %f21;
	cvt.rn.f32.s32 	%f23, %r113;
	cvt.rn.f32.s32 	%f24, %r117;
	fma.rn.f32 	%f25, %f24, 0fC2000000, %f23;
	fma.rn.f32 	%f36, %f22, %f25, %f4;
	add.s32 	%r133, %r133, 1;
	setp.ne.s32 	%p11, %r133, %r5;
	@%p11 bra 	$L__BB4_3;
$L__BB4_18:
	mov.b32 	%r122, %f36;
	shfl.sync.down.b32	%r123|%p12, %r122, 16, 31, -1;
	mov.b32 	%f26, %r123;
	add.f32 	%f27, %f36, %f26;
	mov.b32 	%r124, %f27;
	shfl.sync.down.b32	%r125|%p13, %r124, 8, 31, -1;
	mov.b32 	%f28, %r125;
	add.f32 	%f29, %f27, %f28;
	mov.b32 	%r126, %f29;
	shfl.sync.down.b32	%r127|%p14, %r126, 4, 31, -1;
	mov.b32 	%f30, %r127;
	add.f32 	%f31, %f29, %f30;
	mov.b32 	%r128, %f31;
	shfl.sync.down.b32	%r129|%p15, %r128, 2, 31, -1;
	mov.b32 	%f32, %r129;
	add.f32 	%f33, %f31, %f32;
	mov.b32 	%r130, %f33;
	shfl.sync.down.b32	%r131|%p16, %r130, 1, 31, -1;
	mov.b32 	%f34, %r131;
	add.f32 	%f8, %f33, %f34;
	setp.ne.s32 	%p17, %r2, 0;
	@%p17 bra 	$L__BB4_20;
	ld.param.u64 	%rd27, [quant_gemv_q6_k_q8_1_param_2];
	mad.lo.s32 	%r132, %r36, %r4, %r3;
	cvta.to.global.u64 	%rd24, %rd27;
	mul.wide.u32 	%rd25, %r132, 4;
	add.s64 	%rd26, %rd24, %rd25;
	st.global.f32 	[%rd26], %f8;
$L__BB4_20:
	ret;

}
	// .globl	quant_gemv_q6_k_f32
.visible .entry quant_gemv_q6_k_f32(
	.param .u64 .ptr .align 1 quant_gemv_q6_k_f32_param_0,
	.param .u64 .ptr .align 1 quant_gemv_q6_k_f32_param_1,
	.param .u64 .ptr .align 1 quant_gemv_q6_k_f32_param_2,
	.param .u32 quant_gemv_q6_k_f32_param_3,
	.param .u32 quant_gemv_q6_k_f32_param_4,
	.param .u32 quant_gemv_q6_k_f32_param_5
)
{
	.reg .pred 	%p<10>;
	.reg .b16 	%rs<60>;
	.reg .b32 	%r<46>;
	.reg .b32 	%f<66>;
	.reg .b64 	%rd<28>;

	ld.param.u64 	%rd9, [quant_gemv_q6_k_f32_param_0];
	ld.param.u64 	%rd10, [quant_gemv_q6_k_f32_param_1];
	ld.param.u64 	%rd11, [quant_gemv_q6_k_f32_param_2];
	ld.param.u32 	%r8, [quant_gemv_q6_k_f32_param_4];
	ld.param.u32 	%r9, [quant_gemv_q6_k_f32_param_5];
	mov.u32 	%r10, %tid.x;
	shr.u32 	%r11, %r10, 5;
	and.b32  	%r1, %r10, 31;
	mov.u32 	%r12, %ctaid.x;
	shl.b32 	%r13, %r12, 3;
	add.s32 	%r2, %r13, %r11;
	mov.u32 	%r3, %ctaid.y;
	setp.ge.u32 	%p1, %r2, %r9;
	@%p1 bra 	$L__BB5_6;
	mul.lo.s32 	%r4, %r8, %r3;
	setp.lt.u32 	%p2, %r8, 256;
	mov.f32 	%f65, 0f00000000;
	@%p2 bra 	$L__BB5_4;
	shr.u32 	%r14, %r8, 8;
	mul.lo.s32 	%r15, %r2, %r14;
	mul.lo.s32 	%r16, %r15, 210;
	cvt.u64.u32 	%rd12, %r16;
	shr.u32 	%r17, %r1, 4;
	cvt.u64.u32 	%rd13, %r1;
	cvt.u64.u32 	%rd14, %r17;
	neg.s32 	%r45, %r14;
	cvta.to.global.u64 	%rd15, %rd10;
	add.s64 	%rd27, %rd15, %rd12;
	or.b64  	%rd2, %rd13, 96;
	or.b64  	%rd3, %rd14, 206;
	cvt.u64.u32 	%rd16, %r4;
	add.s64 	%rd17, %rd16, %rd13;
	shl.b64 	%rd18, %rd17, 2;
	cvta.to.global.u64 	%rd19, %rd9;
	add.s64 	%rd20, %rd18, %rd19;
	add.s64 	%rd26, %rd20, 512;
	mov.f32 	%f65, 0f00000000;
$L__BB5_3:
	ld.global.nc.u16 	%rs1, [%rd27+208];
	// begin inline asm
	{  cvt.f32.f16 %f7, %rs1;}

	// end inline asm
	add.s64 	%rd21, %rd27, %rd2;
	ld.global.nc.u8 	%rs2, [%rd21+-96];
	cvt.u16.u8 	%rs3, %rs2;
	ld.global.nc.u8 	%rs4, [%rd21+-64];
	cvt.u16.u8 	%rs5, %rs4;
	ld.global.nc.u8 	%rs6, [%rd21+32];
	cvt.u16.u8 	%rs7, %rs6;
	and.b16  	%rs8, %rs3, 15;
	shl.b16 	%rs9, %rs7, 4;
	and.b16  	%rs10, %rs9, 48;
	or.b16  	%rs11, %rs10, %rs8;
	cvt.u32.u16 	%r18, %rs11;
	add.s32 	%r19, %r18, -32;
	and.b16  	%rs12, %rs5, 15;
	shl.b16 	%rs13, %rs7, 2;
	and.b16  	%rs14, %rs13, 48;
	or.b16  	%rs15, %rs14, %rs12;
	cvt.u32.u16 	%r20, %rs15;
	add.s32 	%r21, %r20, -32;
	shr.u16 	%rs16, %rs3, 4;
	and.b16  	%rs17, %rs7, 48;
	or.b16  	%rs18, %rs17, %rs16;
	cvt.u32.u16 	%r22, %rs18;
	add.s32 	%r23, %r22, -32;
	shr.u16 	%rs19, %rs5, 4;
	shr.u16 	%rs20, %rs7, 2;
	and.b16  	%rs21, %rs20, 48;
	or.b16  	%rs22, %rs21, %rs19;
	cvt.u32.u16 	%r24, %rs22;
	add.s32 	%r25, %r24, -32;
	ld.global.nc.f32 	%f8, [%rd26+-512];
	add.s64 	%rd22, %rd27, %rd3;
	ld.global.nc.u8 	%rs23, [%rd22+-14];
	cvt.s16.s8 	%rs24, %rs23;
	cvt.rn.f32.s16 	%f9, %rs24;
	mul.f32 	%f10, %f7, %f9;
	cvt.rn.f32.s32 	%f11, %r19;
	mul.f32 	%f12, %f10, %f11;
	fma.rn.f32 	%f13, %f8, %f12, %f65;
	ld.global.nc.f32 	%f14, [%rd26+-384];
	ld.global.nc.u8 	%rs25, [%rd22+-12];
	cvt.s16.s8 	%rs26, %rs25;
	cvt.rn.f32.s16 	%f15, %rs26;
	mul.f32 	%f16, %f7, %f15;
	cvt.rn.f32.s32 	%f17, %r21;
	mul.f32 	%f18, %f16, %f17;
	fma.rn.f32 	%f19, %f14, %f18, %f13;
	ld.global.nc.f32 	%f20, [%rd26+-256];
	ld.global.nc.u8 	%rs27, [%rd22+-10];
	cvt.s16.s8 	%rs28, %rs27;
	cvt.rn.f32.s16 	%f21, %rs28;
	mul.f32 	%f22, %f7, %f21;
	cvt.rn.f32.s32 	%f23, %r23;
	mul.f32 	%f24, %f22, %f23;
	fma.rn.f32 	%f25, %f20, %f24, %f19;
	ld.global.nc.f32 	%f26, [%rd26+-128];
	ld.global.nc.u8 	%rs29, [%rd22+-8];
	cvt.s16.s8 	%rs30, %rs29;
	cvt.rn.f32.s16 	%f27, %rs30;
	mul.f32 	%f28, %f7, %f27;
	cvt.rn.f32.s32 	%f29, %r25;
	mul.f32 	%f30, %f28, %f29;
	fma.rn.f32 	%f31, %f26, %f30, %f25;
	ld.global.nc.u8 	%rs31, [%rd21+-32];
	cvt.u16.u8 	%rs32, %rs31;
	ld.global.nc.u8 	%rs33, [%rd21];
	cvt.u16.u8 	%rs34, %rs33;
	ld.global.nc.u8 	%rs35, [%rd21+64];
	cvt.u16.u8 	%rs36, %rs35;
	and.b16  	%rs37, %rs32, 15;
	shl.b16 	%rs38, %rs36, 4;
	and.b16  	%rs39, %rs38, 48;
	or.b16  	%rs40, %rs39, %rs37;
	cvt.u32.u16 	%r26, %rs40;
	add.s32 	%r27, %r26, -32;
	and.b16  	%rs41, %rs34, 15;
	shl.b16 	%rs42, %rs36, 2;
	and.b16  	%rs43, %rs42, 48;
	or.b16  	%rs44, %rs43, %rs41;
	cvt.u32.u16 	%r28, %rs44;
	add.s32 	%r29, %r28, -32;
	shr.u16 	%rs45, %rs32, 4;
	and.b16  	%rs46, %rs36, 48;
	or.b16  	%rs47, %rs46, %rs45;
	cvt.u32.u16 	%r30, %rs47;
	add.s32 	%r31, %r30, -32;
	shr.u16 	%rs48, %rs34, 4;
	shr.u16 	%rs49, %rs36, 2;
	and.b16  	%rs50, %rs49, 48;
	or.b16  	%rs51, %rs50, %rs48;
	cvt.u32.u16 	%r32, %rs51;
	add.s32 	%r33, %r32, -32;
	ld.global.nc.f32 	%f32, [%rd26];
	ld.global.nc.u8 	%rs52, [%rd22+-6];
	cvt.s16.s8 	%rs53, %rs52;
	cvt.rn.f32.s16 	%f33, %rs53;
	mul.f32 	%f34, %f7, %f33;
	cvt.rn.f32.s32 	%f35, %r27;
	mul.f32 	%f36, %f34, %f35;
	fma.rn.f32 	%f37, %f32, %f36, %f31;
	ld.global.nc.f32 	%f38, [%rd26+128];
	ld.global.nc.u8 	%rs54, [%rd22+-4];
	cvt.s16.s8 	%rs55, %rs54;
	cvt.rn.f32.s16 	%f39, %rs55;
	mul.f32 	%f40, %f7, %f39;
	cvt.rn.f32.s32 	%f41, %r29;
	mul.f32 	%f42, %f40, %f41;
	fma.rn.f32 	%f43, %f38, %f42, %f37;
	ld.global.nc.f32 	%f44, [%rd26+256];
	ld.global.nc.u8 	%rs56, [%rd22+-2];
	cvt.s16.s8 	%rs57, %rs56;
	cvt.rn.f32.s16 	%f45, %rs57;
	mul.f32 	%f46, %f7, %f45;
	cvt.rn.f32.s32 	%f47, %r31;
	mul.f32 	%f48, %f46, %f47;
	fma.rn.f32 	%f49, %f44, %f48, %f43;
	ld.global.nc.f32 	%f50, [%rd26+384];
	ld.global.nc.u8 	%rs58, [%rd22];
	cvt.s16.s8 	%rs59, %rs58;
	cvt.rn.f32.s16 	%f51, %rs59;
	mul.f32 	%f52, %f7, %f51;
	cvt.rn.f32.s32 	%f53, %r33;
	mul.f32 	%f54, %f52, %f53;
	fma.rn.f32 	%f65, %f50, %f54, %f49;
	add.s32 	%r45, %r45, 1;
	setp.ne.s32 	%p3, %r45, 0;
	add.s64 	%rd27, %rd27, 210;
	add.s64 	%rd26, %rd26, 1024;
	@%p3 bra 	$L__BB5_3;
$L__BB5_4:
	mov.b32 	%r34, %f65;
	shfl.sync.down.b32	%r35|%p4, %r34, 16, 31, -1;
	mov.b32 	%f55, %r35;
	add.f32 	%f56, %f65, %f55;
	mov.b32 	%r36, %f56;
	shfl.sync.down.b32	%r37|%p5, %r36, 8, 31, -1;
	mov.b32 	%f57, %r37;
	add.f32 	%f58, %f56, %f57;
	mov.b32 	%r38, %f58;
	shfl.sync.down.b32	%r39|%p6, %r38, 4, 31, -1;
	mov.b32 	%f59, %r39;
	add.f32 	%f60, %f58, %f59;
	mov.b32 	%r40, %f60;
	shfl.sync.down.b32	%r41|%p7, %r40, 2, 31, -1;
	mov.b32 	%f61, %r41;
	add.f32 	%f62, %f60, %f61;
	mov.b32 	%r42, %f62;
	shfl.sync.down.b32	%r43|%p8, %r42, 1, 31, -1;
	mov.b32 	%f63, %r43;
	add.f32 	%f4, %f62, %f63;
	setp.ne.s32 	%p9, %r1, 0;
	@%p9 bra 	$L__BB5_6;
	mad.lo.s32 	%r44, %r9, %r3, %r2;
	cvta.to.global.u64 	%rd23, %rd11;
	mul.wide.u32 	%rd24, %r44, 4;
	add.s64 	%rd25, %rd23, %rd24;
	st.global.f32 	[%rd25], %f4;
$L__BB5_6:
	ret;

}


// ===== COMPILED SASS (sm_100) =====

	.target	sm_100

	.elftype	@"ET_EXEC"


//--------------------- .note.nv.tkinfo           --------------------------
	.section	.note.nv.tkinfo,"",@"SHT_NOTE"
	.sectionflags	@"SHF_NOTE_NV_TKINFO"
	.tkinfo
        /*0018*/ 	.word	0x00000002
        /*0030*/ 	.string	""
        /*0030*/ 	.string	"ptxas"
        /*0030*/ 	.string	"Cuda compilation tools, release 13.0, V13.0.88"
        /*0030*/ 	.string	"Build cuda_13.0.r13.0/compiler.36424714_0"
        /*0030*/ 	.string	"-arch sm_100 -m 64 "



//--------------------- .note.nv.cuinfo           --------------------------
	.section	.note.nv.cuinfo,"",@"SHT_NOTE"
	.sectionflags	@"SHF_NOTE_NV_CUINFO"
        /*0018*/ 	.short	0x0002
        /*001a*/ 	.short	0x0064
        /*001c*/ 	.short	0x0082
	.zero		2


//--------------------- .nv.info                  --------------------------
	.section	.nv.info,"",@"SHT_CUDA_INFO"
	.align	4


	//----- nvinfo : EIATTR_REGCOUNT
	.align		4
        /*0000*/ 	.byte	0x04, 0x2f
        /*0002*/ 	.short	(.L_1 - .L_0)
	.align		4
.L_0:
        /*0004*/ 	.word	index@(quant_gemv_q4_0_f32)
        /*0008*/ 	.word	0x00000020


	//----- nvinfo : EIATTR_FRAME_SIZE
	.align		4
.L_1:
        /*000c*/ 	.byte	0x04, 0x11
        /*000e*/ 	.short	(.L_3 - .L_2)
	.align		4
.L_2:
        /*0010*/ 	.word	index@(quant_gemv_q4_0_f32)
        /*0014*/ 	.word	0x00000000


	//----- nvinfo : EIATTR_REGCOUNT
	.align		4
.L_3:
        /*0018*/ 	.byte	0x04, 0x2f
        /*001a*/ 	.short	(.L_5 - .L_4)
	.align		4
.L_4:
        /*001c*/ 	.word	index@(quant_gemv_q8_0_f32)
        /*0020*/ 	.word	0x00000020


	//----- nvinfo : EIATTR_FRAME_SIZE
	.align		4
.L_5:
        /*0024*/ 	.byte	0x04, 0x11
        /*0026*/ 	.short	(.L_7 - .L_6)
	.align		4
.L_6:
        /*0028*/ 	.word	index@(quant_gemv_q8_0_f32)
        /*002c*/ 	.word	0x00000000


	//----- nvinfo : EIATTR_REGCOUNT
	.align		4
.L_7:
        /*0030*/ 	.byte	0x04, 0x2f
        /*0032*/ 	.short	(.L_9 - .L_8)
	.align		4
.L_8:
        /*0034*/ 	.word	index@(quant_gemv_q4_k_f32)
        /*0038*/ 	.word	0x00000020


	//----- nvinfo : EIATTR_FRAME_SIZE
	.align		4
.L_9:
        /*003c*/ 	.byte	0x04, 0x11
        /*003e*/ 	.short	(.L_11 - .L_10)
	.align		4
.L_10:
        /*0040*/ 	.word	index@(quant_gemv_q4_k_f32)
        /*0044*/ 	.word	0x00000000


	//----- nvinfo : EIATTR_REGCOUNT
	.align		4
.L_11:
        /*0048*/ 	.byte	0x04, 0x2f
        /*004a*/ 	.short	(.L_13 - .L_12)
	.align		4
.L_12:
        /*004c*/ 	.word	index@(quant_gemv_q4_k_q8_1)
        /*0050*/ 	.word	0x00000020


	//----- nvinfo : EIATTR_FRAME_SIZE
	.align		4
.L_13:
        /*0054*/ 	.byte	0x04, 0x11
        /*0056*/ 	.short	(.L_15 - .L_14)
	.align		4
.L_14:
        /*0058*/ 	.word	index@(quant_gemv_q4_k_q8_1)
        /*005c*/ 	.word	0x00000010


	//----- nvinfo : EIATTR_REGCOUNT
	.align		4
.L_15:
        /*0060*/ 	.byte	0x04, 0x2f
        /*0062*/ 	.short	(.L_17 - .L_16)
	.align		4
.L_16:
        /*0064*/ 	.word	index@(quant_gemv_q6_k_q8_1)
        /*0068*/ 	.word	0x00000020


	//----- nvinfo : EIATTR_FRAME_SIZE
	.align		4
.L_17:
        /*006c*/ 	.byte	0x04, 0x11
        /*006e*/ 	.short	(.L_19 - .L_18)
	.align		4
.L_18:
        /*0070*/ 	.word	index@(quant_gemv_q6_k_q8_1)
        /*0074*/ 	.word	0x00000000


	//----- nvinfo : EIATTR_REGCOUNT
	.align		4
.L_19:
        /*0078*/ 	.byte	0x04, 0x2f
        /*007a*/ 	.short	(.L_21 - .L_20)
	.align		4
.L_20:
        /*007c*/ 	.word	index@(quant_gemv_q6_k_f32)
        /*0080*/ 	.word	0x00000020


	//----- nvinfo : EIATTR_FRAME_SIZE
	.align		4
.L_21:
        /*0084*/ 	.byte	0x04, 0x11
        /*0086*/ 	.short	(.L_23 - .L_22)
	.align		4
.L_22:
        /*0088*/ 	.word	index@(quant_gemv_q6_k_f32)
        /*008c*/ 	.word	0x00000000


	//----- nvinfo : EIATTR_MIN_STACK_SIZE
	.align		4
.L_23:
        /*0090*/ 	.byte	0x04, 0x12
        /*0092*/ 	.short	(.L_25 - .L_24)
	.align		4
.L_24:
        /*0094*/ 	.word	index@(quant_gemv_q6_k_f32)
        /*0098*/ 	.word	0x00000000


	//----- nvinfo : EIATTR_MIN_STACK_SIZE
	.align		4
.L_25:
        /*009c*/ 	.byte	0x04, 0x12
        /*009e*/ 	.short	(.L_27 - .L_26)
	.align		4
.L_26:
        /*00a0*/ 	.word	index@(quant_gemv_q6_k_q8_1)
        /*00a4*/ 	.word	0x00000000


	//----- nvinfo : EIATTR_MIN_STACK_SIZE
	.align		4
.L_27:
        /*00a8*/ 	.byte	0x04, 0x12
        /*00aa*/ 	.short	(.L_29 - .L_28)
	.align		4
.L_28:
        /*00ac*/ 	.word	index@(quant_gemv_q4_k_q8_1)
        /*00b0*/ 	.word	0x00000010


	//----- nvinfo : EIATTR_MIN_STACK_SIZE
	.align		4
.L_29:
        /*00b4*/ 	.byte	0x04, 0x12
        /*00b6*/ 	.short	(.L_31 - .L_30)
	.align		4
.L_30:
        /*00b8*/ 	.word	index@(quant_gemv_q4_k_f32)
        /*00bc*/ 	.word	0x00000000


	//----- nvinfo : EIATTR_MIN_STACK_SIZE
	.align		4
.L_31:
        /*00c0*/ 	.byte	0x04, 0x12
        /*00c2*/ 	.short	(.L_33 - .L_32)
	.align		4
.L_32:
        /*00c4*/ 	.word	index@(quant_gemv_q8_0_f32)
        /*00c8*/ 	.word	0x00000000


	//----- nvinfo : EIATTR_MIN_STACK_SIZE
	.align		4
.L_33:
        /*00cc*/ 	.byte	0x04, 0x12
        /*00ce*/ 	.short	(.L_35 - .L_34)
	.align		4
.L_34:
        /*00d0*/ 	.word	index@(quant_gemv_q4_0_f32)
        /*00d4*/ 	.word	0x00000000
.L_35:


//--------------------- .nv.compat                --------------------------
	.section	.nv.compat,"",@"SHT_CUDA_COMPAT_INFO"
	.align	4
        /*0000*/ 	.byte	0x02, 0x09, 0x00, 0x00, 0x02, 0x02, 0x01, 0x00, 0x02, 0x05, 0x05, 0x00, 0x03, 0x07, 0x01, 0x01
        /*0010*/ 	.byte	0x02, 0x03, 0x00, 0x00, 0x02, 0x06, 0x01, 0x00, 0x04, 0x0b, 0x08, 0x00, 0x09, 0x00, 0x00, 0x00
        /*0020*/ 	.byte	0x00, 0x00, 0x00, 0x00


//--------------------- .nv.info.quant_gemv_q6_k_f32 --------------------------
	.section	.nv.info.quant_gemv_q6_k_f32,"",@"SHT_CUDA_INFO"
	.sectionflags	@""
	.align	4


	//----- nvinfo : EIATTR_CUDA_API_VERSION
	.align		4
        /*0000*/ 	.byte	0x04, 0x37
        /*0002*/ 	.short	(.L_37 - .L_36)
.L_36:
        /*0004*/ 	.word	0x00000082


	//----- nvinfo : EIATTR_KPARAM_INFO
	.align		4
.L_37:
        /*0008*/ 	.byte	0x04, 0x17
        /*000a*/ 	.short	(.L_39 - .L_38)
.L_38:
        /*000c*/ 	.word	0x00000000
        /*0010*/ 	.short	0x0005
        /*0012*/ 	.short	0x0020
        /*0014*/ 	.byte	0x00, 0xf0, 0x11, 0x00


	//----- nvinfo : EIATTR_KPARAM_INFO
	.align		4
.L_39:
        /*0018*/ 	.byte	0x04, 0x17
        /*001a*/ 	.short	(.L_41 - .L_40)
.L_40:
        /*001c*/ 	.word	0x00000000
        /*0020*/ 	.short	0x0004
        /*0022*/ 	.short	0x001c
        /*0024*/ 	.byte	0x00, 0xf0, 0x11, 0x00


	//----- nvinfo : EIATTR_KPARAM_INFO
	.align		4
.L_41:
        /*0028*/ 	.byte	0x04, 0x17
        /*002a*/ 	.short	(.L_43 - .L_42)
.L_42:
        /*002c*/ 	.word	0x00000000
        /*0030*/ 	.short	0x0003
        /*0032*/ 	.short	0x0018
        /*0034*/ 	.byte	0x00, 0xf0, 0x11, 0x00


	//----- nvinfo : EIATTR_KPARAM_INFO
	.align		4
.L_43:
        /*0038*/ 	.byte	0x04, 0x17
        /*003a*/ 	.short	(.L_45 - .L_44)
.L_44:
        /*003c*/ 	.word	0x00000000
        /*0040*/ 	.short	0x0002
        /*0042*/ 	.short	0x0010
        /*0044*/ 	.byte	0x00, 0xf5, 0x21, 0x00


	//----- nvinfo : EIATTR_KPARAM_INFO
	.align		4
.L_45:
        /*0048*/ 	.byte	0x04, 0x17
        /*004a*/ 	.short	(.L_47 - .L_46)
.L_46:
        /*004c*/ 	.word	0x00000000
        /*0050*/ 	.short	0x0001
        /*0052*/ 	.short	0x0008
        /*0054*/ 	.byte	0x00, 0xf5, 0x21, 0x00


	//----- nvinfo : EIATTR_KPARAM_INFO
	.align		4
.L_47:
        /*0058*/ 	.byte	0x04, 0x17
        /*005a*/ 	.short	(.L_49 - .L_48)
.L_48:
        /*005c*/ 	.word	0x00000000
        /*0060*/ 	.short	0x0000
        /*0062*/ 	.short	0x0000
        /*0064*/ 	.byte	0x00, 0xf5, 0x21, 0x00


	//----- nvinfo : EIATTR_SPARSE_MMA_MASK
	.align		4
.L_49:
        /*0068*/ 	.byte	0x03, 0x50
        /*006a*/ 	.short	0x0000


	//----- nvinfo : EIATTR_MAXREG_COUNT
	.align		4
        /*006c*/ 	.byte	0x03, 0x1b
        /*006e*/ 	.short	0x00ff


	//----- nvinfo : EIATTR_MERCURY_ISA_VERSION
	.align		4
        /*0070*/ 	.byte	0x03, 0x5f
        /*0072*/ 	.short	0x0101


	//----- nvinfo : EIATTR_COOP_GROUP_MASK_REGIDS
	.align		4
        /*0074*/ 	.byte	0x04, 0x29
        /*0076*/ 	.short	(.L_51 - .L_50)


	//   ....[0]....
.L_50:
        /*0078*/ 	.word	0xffffffff


	//   ....[1]....
        /*007c*/ 	.word	0xffffffff


	//   ....[2]....
        /*0080*/ 	.word	0xffffffff


	//   ....[3]....
        /*0084*/ 	.word	0xffffffff


	//   ....[4]....
        /*0088*/ 	.word	0xffffffff


	//----- nvinfo : EIATTR_COOP_GROUP_INSTR_OFFSETS
	.align		4
.L_51:
        /*008c*/ 	.byte	0x04, 0x28
        /*008e*/ 	.short	(.L_53 - .L_52)


	//   ....[0]....
.L_52:
        /*0090*/ 	.word	0x000008b0


	//   ....[1]....
        /*0094*/ 	.word	0x000008e0


	//   ....[2]....
        /*0098*/ 	.word	0x00000900


	//   ....[3]....
        /*009c*/ 	.word	0x00000920


	//   ....[4]....
        /*00a0*/ 	.word	0x00000940


	//----- nvinfo : EIATTR_VRC_CTA_INIT_COUNT
	.align		4
.L_53:
        /*00a4*/ 	.byte	0x02, 0x4a
	.zero		1
	.zero		1


	//----- nvinfo : EIATTR_EXIT_INSTR_OFFSETS
	.align		4
        /*00a8*/ 	.byte	0x04, 0x1c
        /*00aa*/ 	.short	(.L_55 - .L_54)


	//   ....[0]....
.L_54:
        /*00ac*/ 	.word	0x00000070


	//   ....[1]....
        /*00b0*/ 	.word	0x00000950


	//   ....[2]....
        /*00b4*/ 	.word	0x000009b0


	//----- nvinfo : EIATTR_CBANK_PARAM_SIZE
	.align		4
.L_55:
        /*00b8*/ 	.byte	0x03, 0x19
        /*00ba*/ 	.short	0x0024


	//----- nvinfo : EIATTR_PARAM_CBANK
	.align		4
        /*00bc*/ 	.byte	0x04, 0x0a
        /*00be*/ 	.short	(.L_57 - .L_56)
	.align		4
.L_56:
        /*00c0*/ 	.word	index@(.nv.constant0.quant_gemv_q6_k_f32)
        /*00c4*/ 	.short	0x0380
        /*00c6*/ 	.short	0x0024


	//----- nvinfo : EIATTR_SW_WAR
	.align		4
.L_57:
        /*00c8*/ 	.byte	0x04, 0x36
        /*00ca*/ 	.short	(.L_59 - .L_58)
.L_58:
        /*00cc*/ 	.word	0x00000008
.L_59:


//--------------------- .nv.info.quant_gemv_q6_k_q8_1 --------------------------
	.section	.nv.info.quant_gemv_q6_k_q8_1,"",@"SHT_CUDA_INFO"
	.sectionflags	@""
	.align	4


	//----- nvinfo : EIATTR_CUDA_API_VERSION
	.align		4
        /*0000*/ 	.byte	0x04, 0x37
        /*0002*/ 	.short	(.L_61 - .L_60)
.L_60:
        /*0004*/ 	.word	0x00000082


	//----- nvinfo : EIATTR_KPARAM_INFO
	.align		4
.L_61:
        /*0008*/ 	.byte	0x04, 0x17
        /*000a*/ 	.short	(.L_63 - .L_62)
.L_62:
        /*000c*/ 	.word	0x00000000
        /*0010*/ 	.short	0x0005
        /*0012*/ 	.short	0x0020
        /*0014*/ 	.byte	0x00, 0xf0, 0x11, 0x00


	//----- nvinfo : EIATTR_KPARAM_INFO
	.align		4
.L_63:
        /*0018*/ 	.byte	0x04, 0x17
        /*001a*/ 	.short	(.L_65 - .L_64)
.L_64:
        /*001c*/ 	.word	0x00000000
        /*0020*/ 	.short	0x0004
        /*0022*/ 	.short	0x001c
        /*0024*/ 	.byte	0x00, 0xf0, 0x11, 0x00


	//----- nvinfo : EIATTR_KPARAM_INFO
	.align		4
.L_65:
        /*0028*/ 	.byte	0x04, 0x17
        /*002a*/ 	.short	(.L_67 - .L_66)
.L_66:
        /*002c*/ 	.word	0x00000000
        /*0030*/ 	.short	0x0003
        /*0032*/ 	.short	0x0018
        /*0034*/ 	.byte	0x00, 0xf0, 0x11, 0x00


	//----- nvinfo : EIATTR_KPARAM_INFO
	.align		4
.L_67:
        /*0038*/ 	.byte	0x04, 0x17
        /*003a*/ 	.short	(.L_69 - .L_68)
.L_68:
        /*003c*/ 	.word	0x00000000
        /*0040*/ 	.short	0x0002
        /*0042*/ 	.short	0x0010
        /*0044*/ 	.byte	0x00, 0xf5, 0x21, 0x00


	//----- nvinfo : EIATTR_KPARAM_INFO
	.align		4
.L_69:
        /*0048*/ 	.byte	0x04, 0x17
        /*004a*/ 	.short	(.L_71 - .L_70)
.L_70:
        /*004c*/ 	.word	0x00000000
        /*0050*/ 	.short	0x0001
        /*0052*/ 	.short	0x0008
        /*0054*/ 	.byte	0x00, 0xf5, 0x21, 0x00


	//----- nvinfo : EIATTR_KPARAM_INFO
	.align		4
.L_71:
        /*0058*/ 	.byte	0x04, 0x17
        /*005a*/ 	.short	(.L_73 - .L_72)
.L_72:
        /*005c*/ 	.word	0x00000000
        /*0060*/ 	.short	0x0000
        /*0062*/ 	.short	0x0000
        /*0064*/ 	.byte	0x00, 0xf5, 0x21, 0x00


	//----- nvinfo : EIATTR_SPARSE_MMA_MASK
	.align		4
.L_73:
        /*0068*/ 	.byte	0x03, 0x50
        /*006a*/ 	.short	0x0000


	//----- nvinfo : EIATTR_MAXREG_COUNT
	.align		4
        /*006c*/ 	.byte	0x03, 0x1b
        /*006e*/ 	.short	0x00ff


	//----- nvinfo : EIATTR_MERCURY_ISA_VERSION
	.align		4
        /*0070*/ 	.byte	0x03, 0x5f
        /*0072*/ 	.short	0x0101


	//----- nvinfo : EIATTR_COOP_GROUP_MASK_REGIDS
	.align		4
        /*0074*/ 	.byte	0x04, 0x29
        /*0076*/ 	.short	(.L_75 - .L_74)


	//   ....[0]....
.L_74:
        /*0078*/ 	.word	0xffffffff


	//   ....[1]....
        /*007c*/ 	.word	0xffffffff


	//   ....[2]....
        /*0080*/ 	.word	0xffffffff


	//   ....[3]....
        /*0084*/ 	.word	0xffffffff


	//   ....[4]....
        /*0088*/ 	.word	0xffffffff


	//----- nvinfo : EIATTR_COOP_GROUP_INSTR_OFFSETS
	.align		4
.L_75:
        /*008c*/ 	.byte	0x04, 0x28
        /*008e*/ 	.short	(.L_77 - .L_76)


	//   ....[0]....
.L_76:
        /*0090*/ 	.word	0x00000a10


	//   ....[1]....
        /*0094*/ 	.word	0x00000a40


	//   ....[2]....
        /*0098*/ 	.word	0x00000a60


	//   ....[3]....
        /*009c*/ 	.word	0x00000a80


	//   ....[4]....
        /*00a0*/ 	.word	0x00000aa0


	//----- nvinfo : EIATTR_VRC_CTA_INIT_COUNT
	.align		4
.L_77:
        /*00a4*/ 	.byte	0x02, 0x4a
	.zero		1
	.zero		1


	//----- nvinfo : EIATTR_EXIT_INSTR_OFFSETS
	.align		4
        /*00a8*/ 	.byte	0x04, 0x1c
        /*00aa*/ 	.short	(.L_79 - .L_78)


	//   ....[0]....
.L_78:
        /*00ac*/ 	.word	0x00000070


	//   ....[1]....
        /*00b0*/ 	.word	0x00000ab0


	//   ....[2]....
        /*00b4*/ 	.word	0x00000b20


	//----- nvinfo : EIATTR_CRS_STACK_SIZE
	.align		4
.L_79:
        /*00b8*/ 	.byte	0x04, 0x1e
        /*00ba*/ 	.short	(.L_81 - .L_80)
.L_80:
        /*00bc*/ 	.word	0x00000000


	//----- nvinfo : EIATTR_CBANK_PARAM_SIZE
	.align		4
.L_81:
        /*00c0*/ 	.byte	0x03, 0x19
        /*00c2*/ 	.short	0x0024


	//----- nvinfo : EIATTR_PARAM_CBANK
	.align		4
        /*00c4*/ 	.byte	0x04, 0x0a
        /*00c6*/ 	.short	(.L_83 - .L_82)
	.align		4
.L_82:
        /*00c8*/ 	.word	index@(.nv.constant0.quant_gemv_q6_k_q8_1)
        /*00cc*/ 	.short	0x0380
        /*00ce*/ 	.short	0x0024


	//----- nvinfo : EIATTR_SW_WAR
	.align		4
.L_83:
        /*00d0*/ 	.byte	0x04, 0x36
        /*00d2*/ 	.short	(.L_85 - .L_84)
.L_84:
        /*00d4*/ 	.word	0x00000008
.L_85:


//--------------------- .nv.info.quant_gemv_q4_k_q8_1 --------------------------
	.section	.nv.info.quant_gemv_q4_k_q8_1,"",@"SHT_CUDA_INFO"
	.sectionflags	@""
	.align	4


	//----- nvinfo : EIATTR_CUDA_API_VERSION
	.align		4
        /*0000*/ 	.byte	0x04, 0x37
        /*0002*/ 	.short	(.L_87 - .L_86)
.L_86:
        /*0004*/ 	.word	0x00000082


	//----- nvinfo : EIATTR_KPARAM_INFO
	.align		4
.L_87:
        /*0008*/ 	.byte	0x04, 0x17
        /*000a*/ 	.short	(.L_89 - .L_88)
.L_88:
        /*000c*/ 	.word	0x00000000
        /*0010*/ 	.short	0x0005
        /*0012*/ 	.short	0x0020
        /*0014*/ 	.byte	0x00, 0xf0, 0x11, 0x00


	//----- nvinfo : EIATTR_KPARAM_INFO
	.align		4
.L_89:
        /*0018*/ 	.byte	0x04, 0x17
        /*001a*/ 	.short	(.L_91 - .L_90)
.L_90:
        /*001c*/ 	.word	0x00000000
        /*0020*/ 	.short	0x0004
        /*0022*/ 	.short	0x001c
        /*0024*/ 	.byte	0x00, 0xf0, 0x11, 0x00


	//----- nvinfo : EIATTR_KPARAM_INFO
	.align		4
.L_91:
        /*0028*/ 	.byte	0x04, 0x17
        /*002a*/ 	.short	(.L_93 - .L_92)
.L_92:
        /*002c*/ 	.word	0x00000000
        /*0030*/ 	.short	0x0003
        /*0032*/ 	.short	0x0018
        /*0034*/ 	.byte	0x00, 0xf0, 0x11, 0x00


	//----- nvinfo : EIATTR_KPARAM_INFO
	.align		4
.L_93:
        /*0038*/ 	.byte	0x04, 0x17
        /*003a*/ 	.short	(.L_95 - .L_94)
.L_94:
        /*003c*/ 	.word	0x00000000
        /*0040*/ 	.short	0x0002
        /*0042*/ 	.short	0x0010
        /*0044*/ 	.byte	0x00, 0xf5, 0x21, 0x00


	//----- nvinfo : EIATTR_KPARAM_INFO
	.align		4
.L_95:
        /*0048*/ 	.byte	0x04, 0x17
        /*004a*/ 	.short	(.L_97 - .L_96)
.L_96:
        /*004c*/ 	.word	0x00000000
        /*0050*/ 	.short	0x0001
        /*0052*/ 	.short	0x0008
        /*0054*/ 	.byte	0x00, 0xf5, 0x21, 0x00


	//----- nvinfo : EIATTR_KPARAM_INFO
	.align		4
.L_97:
        /*0058*/ 	.byte	0x04, 0x17
        /*005a*/ 	.short	(.L_99 - .L_98)
.L_98:
        /*005c*/ 	.word	0x00000000
        /*0060*/ 	.short	0x0000
        /*0062*/ 	.short	0x0000
        /*0064*/ 	.byte	0x00, 0xf5, 0x21, 0x00


	//----- nvinfo : EIATTR_SPARSE_MMA_MASK
	.align		4
.L_99:
        /*0068*/ 	.byte	0x03, 0x50
        /*006a*/ 	.short	0x0000


	//----- nvinfo : EIATTR_MAXREG_COUNT
	.align		4
        /*006c*/ 	.byte	0x03, 0x1b
        /*006e*/ 	.short	0x00ff


	//----- nvinfo : EIATTR_MERCURY_ISA_VERSION
	.align		4
        /*0070*/ 	.byte	0x03, 0x5f
        /*0072*/ 	.short	0x0101


	//----- nvinfo : EIATTR_COOP_GROUP_MASK_REGIDS
	.align		4
        /*0074*/ 	.byte	0x04, 0x29
        /*0076*/ 	.short	(.L_101 - .L_100)


	//   ....[0]....
.L_100:
        /*0078*/ 	.word	0xffffffff


	//   ....[1]....
        /*007c*/ 	.word	0xffffffff


	//   ....[2]....
        /*0080*/ 	.word	0xffffffff


	//   ....[3]....
        /*0084*/ 	.word	0xffffffff


	//   ....[4]....
        /*0088*/ 	.word	0xffffffff


	//----- nvinfo : EIATTR_COOP_GROUP_INSTR_OFFSETS
	.align		4
.L_101:
        /*008c*/ 	.byte	0x04, 0x28
        /*008e*/ 	.short	(.L_103 - .L_102)


	//   ....[0]....
.L_102:
        /*0090*/ 	.word	0x00000970


	//   ....[1]....
        /*0094*/ 	.word	0x000009a0


	//   ....[2]....
        /*0098*/ 	.word	0x000009c0


	//   ....[3]....
        /*009c*/ 	.word	0x000009e0


	//   ....[4]....
        /*00a0*/ 	.word	0x00000a00


	//----- nvinfo : EIATTR_VRC_CTA_INIT_COUNT
	.align		4
.L_103:
        /*00a4*/ 	.byte	0x02, 0x4a
	.zero		1
	.zero		1


	//----- nvinfo : EIATTR_EXIT_INSTR_OFFSETS
	.align		4
        /*00a8*/ 	.byte	0x04, 0x1c
        /*00aa*/ 	.short	(.L_105 - .L_104)


	//   ....[0]....
.L_104:
        /*00ac*/ 	.word	0x00000080


	//   ....[1]....
        /*00b0*/ 	.word	0x00000a10


	//   ....[2]....
        /*00b4*/ 	.word	0x00000a70


	//----- nvinfo : EIATTR_CBANK_PARAM_SIZE
	.align		4
.L_105:
        /*00b8*/ 	.byte	0x03, 0x19
        /*00ba*/ 	.short	0x0024


	//----- nvinfo : EIATTR_PARAM_CBANK
	.align		4
        /*00bc*/ 	.byte	0x04, 0x0a
        /*00be*/ 	.short	(.L_107 - .L_106)
	.align		4
.L_106:
        /*00c0*/ 	.word	index@(.nv.constant0.quant_gemv_q4_k_q8_1)
        /*00c4*/ 	.short	0x0380
        /*00c6*/ 	.short	0x0024


	//----- nvinfo : EIATTR_SW_WAR
	.align		4
.L_107:
        /*00c8*/ 	.byte	0x04, 0x36
        /*00ca*/ 	.short	(.L_109 - .L_108)
.L_108:
        /*00cc*/ 	.word	0x00000008
.L_109:


//--------------------- .nv.info.quant_gemv_q4_k_f32 --------------------------
	.section	.nv.info.quant_gemv_q4_k_f32,"",@"SHT_CUDA_INFO"
	.sectionflags	@""
	.align	4


	//----- nvinfo : EIATTR_CUDA_API_VERSION
	.align		4
        /*0000*/ 	.byte	0x04, 0x37
        /*0002*/ 	.short	(.L_111 - .L_110)
.L_110:
        /*0004*/ 	.word	0x00000082


	//----- nvinfo : EIATTR_KPARAM_INFO
	.align		4
.L_111:
        /*0008*/ 	.byte	0x04, 0x17
        /*000a*/ 	.short	(.L_113 - .L_112)
.L_112:
        /*000c*/ 	.word	0x00000000
        /*0010*/ 	.short	0x0005
        /*0012*/ 	.short	0x0020
        /*0014*/ 	.byte	0x00, 0xf0, 0x11, 0x00


	//----- nvinfo : EIATTR_KPARAM_INFO
	.align		4
.L_113:
        /*0018*/ 	.byte	0x04, 0x17
        /*001a*/ 	.short	(.L_115 - .L_114)
.L_114:
        /*001c*/ 	.word	0x00000000
        /*0020*/ 	.short	0x0004
        /*0022*/ 	.short	0x001c
        /*0024*/ 	.byte	0x00, 0xf0, 0x11, 0x00


	//----- nvinfo : EIATTR_KPARAM_INFO
	.align		4
.L_115:
        /*0028*/ 	.byte	0x04, 0x17
        /*002a*/ 	.short	(.L_117 - .L_116)
.L_116:
        /*002c*/ 	.word	0x00000000
        /*0030*/ 	.short	0x0003
        /*0032*/ 	.short	0x0018
        /*0034*/ 	.byte	0x00, 0xf0, 0x11, 0x00


	//----- nvinfo : EIATTR_KPARAM_INFO
	.align		4
.L_117:
        /*0038*/ 	.byte	0x04, 0x17
        /*003a*/ 	.short	(.L_119 - .L_118)
.L_118:
        /*003c*/ 	.word	0x00000000
        /*0040*/ 	.short	0x0002
        /*0042*/ 	.short	0x0010
        /*0044*/ 	.byte	0x00, 0xf5, 0x21, 0x00


	//----- nvinfo : EIATTR_KPARAM_INFO
	.align		4
.L_119:
        /*0048*/ 	.byte	0x04, 0x17
        /*004a*/ 	.short	(.L_121 - .L_120)
.L_120:
        /*004c*/ 	.word	0x00000000
        /*0050*/ 	.short	0x0001
        /*0052*/ 	.short	0x0008
        /*0054*/ 	.byte	0x00, 0xf5, 0x21, 0x00


	//----- nvinfo : EIATTR_KPARAM_INFO
	.align		4
.L_121:
        /*0058*/ 	.byte	0x04, 0x17
        /*005a*/ 	.short	(.L_123 - .L_122)
.L_122:
        /*005c*/ 	.word	0x00000000
        /*0060*/ 	.short	0x0000
        /*0062*/ 	.short	0x0000
        /*0064*/ 	.byte	0x00, 0xf5, 0x21, 0x00


	//----- nvinfo : EIATTR_SPARSE_MMA_MASK
	.align		4
.L_123:
        /*0068*/ 	.byte	0x03, 0x50
        /*006a*/ 	.short	0x0000


	//----- nvinfo : EIATTR_MAXREG_COUNT
	.align		4
        /*006c*/ 	.byte	0x03, 0x1b
        /*006e*/ 	.short	0x00ff


	//----- nvinfo : EIATTR_MERCURY_ISA_VERSION
	.align		4
        /*0070*/ 	.byte	0x03, 0x5f
        /*0072*/ 	.short	0x0101


	//----- nvinfo : EIATTR_COOP_GROUP_MASK_REGIDS
	.align		4
        /*0074*/ 	.byte	0x04, 0x29
        /*0076*/ 	.short	(.L_125 - .L_124)


	//   ....[0]....
.L_124:
        /*0078*/ 	.word	0xffffffff


	//   ....[1]....
        /*007c*/ 	.word	0xffffffff


	//   ....[2]....
        /*0080*/ 	.word	0xffffffff


	//   ....[3]....
        /*0084*/ 	.word	0xffffffff


	//   ....[4]....
        /*0088*/ 	.word	0xffffffff


	//----- nvinfo : EIATTR_COOP_GROUP_INSTR_OFFSETS
	.align		4
.L_125:
        /*008c*/ 	.byte	0x04, 0x28
        /*008e*/ 	.short	(.L_127 - .L_126)


	//   ....[0]....
.L_126:
        /*0090*/ 	.word	0x00000aa0


	//   ....[1]....
        /*0094*/ 	.word	0x00000ad0


	//   ....[2]....
        /*0098*/ 	.word	0x00000b00


	//   ....[3]....
        /*009c*/ 	.word	0x00000b20


	//   ....[4]....
        /*00a0*/ 	.word	0x00000b40


	//----- nvinfo : EIATTR_VRC_CTA_INIT_COUNT
	.align		4
.L_127:
        /*00a4*/ 	.byte	0x02, 0x4a
	.zero		1
	.zero		1


	//----- nvinfo : EIATTR_EXIT_INSTR_OFFSETS
	.align		4
        /*00a8*/ 	.byte	0x04, 0x1c
        /*00aa*/ 	.short	(.L_129 - .L_128)


	//   ....[0]....
.L_128:
        /*00ac*/ 	.word	0x00000070


	//   ....[1]....
        /*00b0*/ 	.word	0x00000b50


	//   ....[2]....
        /*00b4*/ 	.word	0x00000bc0


	//----- nvinfo : EIATTR_CBANK_PARAM_SIZE
	.align		4
.L_129:
        /*00b8*/ 	.byte	0x03, 0x19
        /*00ba*/ 	.short	0x0024


	//----- nvinfo : EIATTR_PARAM_CBANK
	.align		4
        /*00bc*/ 	.byte	0x04, 0x0a
        /*00be*/ 	.short	(.L_131 - .L_130)
	.align		4
.L_130:
        /*00c0*/ 	.word	index@(.nv.constant0.quant_gemv_q4_k_f32)
        /*00c4*/ 	.short	0x0380
        /*00c6*/ 	.short	0x0024


	//----- nvinfo : EIATTR_SW_WAR
	.align		4
.L_131:
        /*00c8*/ 	.byte	0x04, 0x36
        /*00ca*/ 	.short	(.L_133 - .L_132)
.L_132:
        /*00cc*/ 	.word	0x00000008
.L_133:


//--------------------- .nv.info.quant_gemv_q8_0_f32 --------------------------
	.section	.nv.info.quant_gemv_q8_0_f32,"",@"SHT_CUDA_INFO"
	.sectionflags	@""
	.align	4


	//----- nvinfo : EIATTR_CUDA_API_VERSION
	.align		4
        /*0000*/ 	.byte	0x04, 0x37
        /*0002*/ 	.short	(.L_135 - .L_134)
.L_134:
        /*0004*/ 	.word	0x00000082


	//----- nvinfo : EIATTR_KPARAM_INFO
	.align		4
.L_135:
        /*0008*/ 	.byte	0x04, 0x17
        /*000a*/ 	.short	(.L_137 - .L_136)
.L_136:
        /*000c*/ 	.word	0x00000000
        /*0010*/ 	.short	0x0005
        /*0012*/ 	.short	0x0020
        /*0014*/ 	.byte	0x00, 0xf0, 0x11, 0x00


	//----- nvinfo : EIATTR_KPARAM_INFO
	.align		4
.L_137:
        /*0018*/ 	.byte	0x04, 0x17
        /*001a*/ 	.short	(.L_139 - .L_138)
.L_138:
        /*001c*/ 	.word	0x00000000
        /*0020*/ 	.short	0x0004
        /*0022*/ 	.short	0x001c
        /*0024*/ 	.byte	0x00, 0xf0, 0x11, 0x00


	//----- nvinfo : EIATTR_KPARAM_INFO
	.align		4
.L_139:
        /*0028*/ 	.byte	0x04, 0x17
        /*002a*/ 	.short	(.L_141 - .L_140)
.L_140:
        /*002c*/ 	.word	0x00000000
        /*0030*/ 	.short	0x0003
        /*0032*/ 	.short	0x0018
        /*0034*/ 	.byte	0x00, 0xf0, 0x11, 0x00


	//----- nvinfo : EIATTR_KPARAM_INFO
	.align		4
.L_141:
        /*0038*/ 	.byte	0x04, 0x17
        /*003a*/ 	.short	(.L_143 - .L_142)
.L_142:
        /*003c*/ 	.word	0x00000000
        /*0040*/ 	.short	0x0002
        /*0042*/ 	.short	0x0010
        /*0044*/ 	.byte	0x00, 0xf5, 0x21, 0x00


	//----- nvinfo : EIATTR_KPARAM_INFO
	.align		4
.L_143:
        /*0048*/ 	.byte	0x04, 0x17
        /*004a*/ 	.short	(.L_145 - .L_144)
.L_144:
        /*004c*/ 	.word	0x00000000
        /*0050*/ 	.short	0x0001
        /*0052*/ 	.short	0x0008
        /*0054*/ 	.byte	0x00, 0xf5, 0x21, 0x00


	//----- nvinfo : EIATTR_KPARAM_INFO
	.align		4
.L_145:
        /*0058*/ 	.byte	0x04, 0x17
        /*005a*/ 	.short	(.L_147 - .L_146)
.L_146:
        /*005c*/ 	.word	0x00000000
        /*0060*/ 	.short	0x0000
        /*0062*/ 	.short	0x0000
        /*0064*/ 	.byte	0x00, 0xf5, 0x21, 0x00


	//----- nvinfo : EIATTR_SPARSE_MMA_MASK
	.align		4
.L_147:
        /*0068*/ 	.byte	0x03, 0x50
        /*006a*/ 	.short	0x0000


	//----- nvinfo : EIATTR_MAXREG_COUNT
	.align		4
        /*006c*/ 	.byte	0x03, 0x1b
        /*006e*/ 	.short	0x00ff


	//----- nvinfo : EIATTR_MERCURY_ISA_VERSION
	.align		4
        /*0070*/ 	.byte	0x03, 0x5f
        /*0072*/ 	.short	0x0101


	//----- nvinfo : EIATTR_COOP_GROUP_MASK_REGIDS
	.align		4
        /*0074*/ 	.byte	0x04, 0x29
        /*0076*/ 	.short	(.L_149 - .L_148)


	//   ....[0]....
.L_148:
        /*0078*/ 	.word	0xffffffff


	//   ....[1]....
        /*007c*/ 	.word	0xffffffff


	//   ....[2]....
        /*0080*/ 	.word	0xffffffff


	//   ....[3]....
        /*0084*/ 	.word	0xffffffff


	//   ....[4]....
        /*0088*/ 	.word	0xffffffff


	//----- nvinfo : EIATTR_COOP_GROUP_INSTR_OFFSETS
	.align		4
.L_149:
        /*008c*/ 	.byte	0x04, 0x28
        /*008e*/ 	.short	(.L_151 - .L_150)


	//   ....[0]....
.L_150:
        /*0090*/ 	.word	0x000012e0


	//   ....[1]....
        /*0094*/ 	.word	0x00001310


	//   ....[2]....
        /*0098*/ 	.word	0x00001330


	//   ....[3]....
        /*009c*/ 	.word	0x00001350


	//   ....[4]....
        /*00a0*/ 	.word	0x00001370


	//----- nvinfo : EIATTR_VRC_CTA_INIT_COUNT
	.align		4
.L_151:
        /*00a4*/ 	.byte	0x02, 0x4a
	.zero		1
	.zero		1


	//----- nvinfo : EIATTR_EXIT_INSTR_OFFSETS
	.align		4
        /*00a8*/ 	.byte	0x04, 0x1c
        /*00aa*/ 	.short	(.L_153 - .L_152)


	//   ....[0]....
.L_152:
        /*00ac*/ 	.word	0x00000070


	//   ....[1]....
        /*00b0*/ 	.word	0x00001380


	//   ....[2]....
        /*00b4*/ 	.word	0x000013f0


	//----- nvinfo : EIATTR_CBANK_PARAM_SIZE
	.align		4
.L_153:
        /*00b8*/ 	.byte	0x03, 0x19
        /*00ba*/ 	.short	0x0024


	//----- nvinfo : EIATTR_PARAM_CBANK
	.align		4
        /*00bc*/ 	.byte	0x04, 0x0a
        /*00be*/ 	.short	(.L_155 - .L_154)
	.align		4
.L_154:
        /*00c0*/ 	.word	index@(.nv.constant0.quant_gemv_q8_0_f32)
        /*00c4*/ 	.short	0x0380
        /*00c6*/ 	.short	0x0024


	//----- nvinfo : EIATTR_SW_WAR
	.align		4
.L_155:
        /*00c8*/ 	.byte	0x04, 0x36
        /*00ca*/ 	.short	(.L_157 - .L_156)
.L_156:
        /*00cc*/ 	.word	0x00000008
.L_157:


//--------------------- .nv.info.quant_gemv_q4_0_f32 --------------------------
	.section	.nv.info.quant_gemv_q4_0_f32,"",@"SHT_CUDA_INFO"
	.sectionflags	@""
	.align	4


	//----- nvinfo : EIATTR_CUDA_API_VERSION
	.align		4
        /*0000*/ 	.byte	0x04, 0x37
        /*0002*/ 	.short	(.L_159 - .L_158)
.L_158:
        /*0004*/ 	.word	0x00000082


	//----- nvinfo : EIATTR_KPARAM_INFO
	.align		4
.L_159:
        /*0008*/ 	.byte	0x04, 0x17
        /*000a*/ 	.short	(.L_161 - .L_160)
.L_160:
        /*000c*/ 	.word	0x00000000
        /*0010*/ 	.short	0x0005
        /*0012*/ 	.short	0x0020
        /*0014*/ 	.byte	0x00, 0xf0, 0x11, 0x00


	//----- nvinfo : EIATTR_KPARAM_INFO
	.align		4
.L_161:
        /*0018*/ 	.byte	0x04, 0x17
        /*001a*/ 	.short	(.L_163 - .L_162)
.L_162:
        /*001c*/ 	.word	0x00000000
        /*0020*/ 	.short	0x0004
        /*0022*/ 	.short	0x001c
        /*0024*/ 	.byte	0x00, 0xf0, 0x11, 0x00


	//----- nvinfo : EIATTR_KPARAM_INFO
	.align		4
.L_163:
        /*0028*/ 	.byte	0x04, 0x17
        /*002a*/ 	.short	(.L_165 - .L_164)
.L_164:
        /*002c*/ 	.word	0x00000000
        /*0030*/ 	.short	0x0003
        /*0032*/ 	.short	0x0018
        /*0034*/ 	.byte	0x00, 0xf0, 0x11, 0x00


	//----- nvinfo : EIATTR_KPARAM_INFO
	.align		4
.L_165:
        /*0038*/ 	.byte	0x04, 0x17
        /*003a*/ 	.short	(.L_167 - .L_166)
.L_166:
        /*003c*/ 	.word	0x00000000
        /*0040*/ 	.short	0x0002
        /*0042*/ 	.short	0x0010
        /*0044*/ 	.byte	0x00, 0xf5, 0x21, 0x00


	//----- nvinfo : EIATTR_KPARAM_INFO
	.align		4
.L_167:
        /*0048*/ 	.byte	0x04, 0x17
        /*004a*/ 	.short	(.L_169 - .L_168)
.L_168:
        /*004c*/ 	.word	0x00000000
        /*0050*/ 	.short	0x0001
        /*0052*/ 	.short	0x0008
        /*0054*/ 	.byte	0x00, 0xf5, 0x21, 0x00


	//----- nvinfo : EIATTR_KPARAM_INFO
	.align		4
.L_169:
        /*0058*/ 	.byte	0x04, 0x17
        /*005a*/ 	.short	(.L_171 - .L_170)
.L_170:
        /*005c*/ 	.word	0x00000000
        /*0060*/ 	.short	0x0000
        /*0062*/ 	.short	0x0000
        /*0064*/ 	.byte	0x00, 0xf5, 0x21, 0x00


	//----- nvinfo : EIATTR_SPARSE_MMA_MASK
	.align		4
.L_171:
        /*0068*/ 	.byte	0x03, 0x50
        /*006a*/ 	.short	0x0000


	//----- nvinfo : EIATTR_MAXREG_COUNT
	.align		4
        /*006c*/ 	.byte	0x03, 0x1b
        /*006e*/ 	.short	0x00ff


	//----- nvinfo : EIATTR_MERCURY_ISA_VERSION
	.align		4
        /*0070*/ 	.byte	0x03, 0x5f
        /*0072*/ 	.short	0x0101


	//----- nvinfo : EIATTR_COOP_GROUP_MASK_REGIDS
	.align		4
        /*0074*/ 	.byte	0x04, 0x29
        /*0076*/ 	.short	(.L_173 - .L_172)


	//   ....[0]....
.L_172:
        /*0078*/ 	.word	0xffffffff


	//   ....[1]....
        /*007c*/ 	.word	0xffffffff


	//   ....[2]....
        /*0080*/ 	.word	0xffffffff


	//   ....[3]....
        /*0084*/ 	.word	0xffffffff


	//   ....[4]....
        /*0088*/ 	.word	0xffffffff


	//----- nvinfo : EIATTR_COOP_GROUP_INSTR_OFFSETS
	.align		4
.L_173:
        /*008c*/ 	.byte	0x04, 0x28
        /*008e*/ 	.short	(.L_175 - .L_174)


	//   ....[0]....
.L_174:
        /*0090*/ 	.word	0x00001600


	//   ....[1]....
        /*0094*/ 	.word	0x00001630


	//   ....[2]....
        /*0098*/ 	.word	0x00001650


	//   ....[3]....
        /*009c*/ 	.word	0x00001670


	//   ....[4]....
        /*00a0*/ 	.word	0x00001690


	//----- nvinfo : EIATTR_VRC_CTA_INIT_COUNT
	.align		4
.L_175:
        /*00a4*/ 	.byte	0x02, 0x4a
	.zero		1
	.zero		1


	//----- nvinfo : EIATTR_EXIT_INSTR_OFFSETS
	.align		4
        /*00a8*/ 	.byte	0x04, 0x1c
        /*00aa*/ 	.short	(.L_177 - .L_176)


	//   ....[0]....
.L_176:
        /*00ac*/ 	.word	0x00000070


	//   ....[1]....
        /*00b0*/ 	.word	0x000016a0


	//   ....[2]....
        /*00b4*/ 	.word	0x00001710


	//----- nvinfo : EIATTR_CBANK_PARAM_SIZE
	.align		4
.L_177:
        /*00b8*/ 	.byte	0x03, 0x19
        /*00ba*/ 	.short	0x0024


	//----- nvinfo : EIATTR_PARAM_CBANK
	.align		4
        /*00bc*/ 	.byte	0x04, 0x0a
        /*00be*/ 	.short	(.L_179 - .L_178)
	.align		4
.L_178:
        /*00c0*/ 	.word	index@(.nv.constant0.quant_gemv_q4_0_f32)
        /*00c4*/ 	.short	0x0380
        /*00c6*/ 	.short	0x0024


	//----- nvinfo : EIATTR_SW_WAR
	.align		4
.L_179:
        /*00c8*/ 	.byte	0x04, 0x36
        /*00ca*/ 	.short	(.L_181 - .L_180)
.L_180:
        /*00cc*/ 	.word	0x00000008
.L_181:


//--------------------- .nv.callgraph             --------------------------
	.section	.nv.callgraph,"",@"SHT_CUDA_CALLGRAPH"
	.align	4
	.sectionentsize	8
	.align		4
        /*0000*/ 	.word	0x00000000
	.align		4
        /*0004*/ 	.word	0xffffffff
	.align		4
        /*0008*/ 	.word	0x00000000
	.align		4
        /*000c*/ 	.word	0xfffffffe
	.align		4
        /*0010*/ 	.word	0x00000000
	.align		4
        /*0014*/ 	.word	0xfffffffd
	.align		4
        /*0018*/ 	.word	0x00000000
	.align		4
        /*001c*/ 	.word	0xfffffffc


//--------------------- .text.quant_gemv_q6_k_f32 --------------------------
	.section	.text.quant_gemv_q6_k_f32,"ax",@progbits
	.align	128
        .global         quant_gemv_q6_k_f32
        .type           quant_gemv_q6_k_f32,@function
        .size           quant_gemv_q6_k_f32,(.L_x_30 - quant_gemv_q6_k_f32)
        .other          quant_gemv_q6_k_f32,@"STO_CUDA_ENTRY STV_DEFAULT"
quant_gemv_q6_k_f32:
.text.quant_gemv_q6_k_f32:
[----:B------:R-:W-:Y:S01]  /*0000*/  LDC R1, c[0x0][0x37c] ;  /* 0x0000df00ff017b82 */ /* 0x000fe20000000800 */
[----:B------:R-:W0:Y:S01]  /*0010*/  S2R R8, SR_TID.X ;  /* 0x0000000000087919 */ /* 0x000e220000002100 */
[----:B------:R-:W1:Y:S01]  /*0020*/  LDCU UR5, c[0x0][0x3a0] ;  /* 0x00007400ff0577ac */ /* 0x000e620008000800 */
[----:B------:R-:W2:Y:S01]  /*0030*/  S2R R3, SR_CTAID.X ;  /* 0x0000000000037919 */ /* 0x000ea20000002500 */
[----:B0-----:R-:W-:-:S05]  /*0040*/  SHF.R.U32.HI R0, RZ, 0x5, R8 ;  /* 0x00000005ff007819 */ /* 0x001fca0000011608 */
[----:B--2---:R-:W-:-:S05]  /*0050*/  IMAD R0, R3, 0x8, R0 ;  /* 0x0000000803007824 */ /* 0x004fca00078e0200 */
[----:B-1----:R-:W-:-:S13]  /*0060*/  ISETP.GE.U32.AND P0, PT, R0, UR5, PT ;  /* 0x0000000500007c0c */ /* 0x002fda000bf06070 */
[----:B------:R-:W-:Y:S05]  /*0070*/  @P0 EXIT ;  /* 0x000000000000094d */ /* 0x000fea0003800000 */
[----:B------:R-:W0:Y:S01]  /*0080*/  LDCU UR8, c[0x0][0x39c] ;  /* 0x00007380ff0877ac */ /* 0x000e220008000800 */
[----:B------:R-:W1:Y:S01]  /*0090*/  S2R R9, SR_CTAID.Y ;  /* 0x0000000000097919 */ /* 0x000e620000002600 */
[----:B------:R-:W-:Y:S01]  /*00a0*/  LOP3.LUT R8, R8, 0x1f, RZ, 0xc0, !PT ;  /* 0x0000001f08087812 */ /* 0x000fe200078ec0ff */
[----:B------:R-:W-:Y:S01]  /*00b0*/  IMAD.MOV.U32 R18, RZ, RZ, RZ ;  /* 0x000000ffff127224 */ /* 0x000fe200078e00ff */
[----:B------:R-:W2:Y:S01]  /*00c0*/  LDCU.64 UR6, c[0x0][0x358] ;  /* 0x00006b00ff0677ac */ /* 0x000ea20008000a00 */
[----:B0-----:R-:W-:-:S09]  /*00d0*/  UISETP.GE.U32.AND UP0, UPT, UR8, 0x100, UPT ;  /* 0x000001000800788c */ /* 0x001fd2000bf06070 */
[----:B--2---:R-:W-:Y:S05]  /*00e0*/  BRA.U !UP0, `(.L_x_0) ;  /* 0x0000000508f07547 */ /* 0x004fea000b800000 */
[----:B------:R-:W0:Y:S01]  /*00f0*/  LDC.64 R6, c[0x0][0x380] ;  /* 0x0000e000ff067b82 */ /* 0x000e220000000a00 */
[----:B------:R-:W-:Y:S02]  /*0100*/  USHF.R.U32.HI UR4, URZ, 0x8, UR8 ;  /* 0x00000008ff047899 */ /* 0x000fe40008011608 */
[----:B-1----:R-:W-:Y:S01]  /*0110*/  IMAD R3, R9, UR8, RZ ;  /* 0x0000000809037c24 */ /* 0x002fe2000f8e02ff */
[----:B------:R-:W-:Y:S01]  /*0120*/  SHF.R.U32.HI R15, RZ, 0x4, R8 ;  /* 0x00000004ff0f7819 */ /* 0x000fe20000011608 */
[----:B------:R-:W-:Y:S01]  /*0130*/  IMAD.MOV.U32 R18, RZ, RZ, RZ ;  /* 0x000000ffff127224 */ /* 0x000fe200078e00ff */
[----:B------:R-:W-:Y:S01]  /*0140*/  LOP3.LUT R13, R8, 0x60, RZ, 0xfc, !PT ;  /* 0x00000060080d7812 */ /* 0x000fe200078efcff */
[----:B------:R-:W-:Y:S01]  /*0150*/  IMAD R2, R0, UR4, RZ ;  /* 0x0000000400027c24 */ /* 0x000fe2000f8e02ff */
[----:B------:R-:W1:Y:S01]  /*0160*/  LDC.64 R10, c[0x0][0x388] ;  /* 0x0000e200ff0a7b82 */ /* 0x000e620000000a00 */
[----:B------:R-:W-:Y:S01]  /*0170*/  IADD3 R3, P0, PT, R8, R3, RZ ;  /* 0x0000000308037210 */ /* 0x000fe20007f1e0ff */
[----:B------:R-:W-:Y:S01]  /*0180*/  UIADD3 UR4, UPT, UPT, -UR4, URZ, URZ ;  /* 0x000000ff04047290 */ /* 0x000fe2000fffe1ff */
[----:B------:R-:W-:Y:S01]  /*0190*/  IMAD R5, R2, 0xd2, RZ ;  /* 0x000000d202057824 */ /* 0x000fe200078e02ff */
[----:B------:R-:W-:-:S02]  /*01a0*/  LOP3.LUT R15, R15, 0xce, RZ, 0xfc, !PT ;  /* 0x000000ce0f0f7812 */ /* 0x000fc400078efcff */
[----:B------:R-:W-:Y:S02]  /*01b0*/  IADD3.X R4, PT, PT, RZ, RZ, RZ, P0, !PT ;  /* 0x000000ffff047210 */ /* 0x000fe400007fe4ff */
[----:B0-----:R-:W-:-:S04]  /*01c0*/  LEA R2, P1, R3, R6, 0x2 ;  /* 0x0000000603027211 */ /* 0x001fc800078210ff */
[----:B------:R-:W-:Y:S02]  /*01d0*/  LEA.HI.X R3, R3, R7, R4, 0x2, P1 ;  /* 0x0000000703037211 */ /* 0x000fe400008f1404 */
[----:B------:R-:W-:Y:S02]  /*01e0*/  IADD3 R2, P1, PT, R2, 0x200, RZ ;  /* 0x0000020002027810 */ /* 0x000fe40007f3e0ff */
[----:B-1----:R-:W-:Y:S02]  /*01f0*/  IADD3 R10, P0, PT, R5, R10, RZ ;  /* 0x0000000a050a7210 */ /* 0x002fe40007f1e0ff */
[----:B------:R-:W-:-:S03]  /*0200*/  IADD3.X R3, PT, PT, RZ, R3, RZ, P1, !PT ;  /* 0x00000003ff037210 */ /* 0x000fc60000ffe4ff */
[----:B------:R-:W-:-:S08]  /*0210*/  IMAD.X R11, RZ, RZ, R11, P0 ;  /* 0x000000ffff0b7224 */ /* 0x000fd000000e060b */
.L_x_1:
[C---:B------:R-:W-:Y:S01]  /*0220*/  IADD3 R6, P0, PT, R10.reuse, R13, RZ ;  /* 0x0000000d0a067210 */ /* 0x040fe20007f1e0ff */
[----:B------:R-:W2:Y:S01]  /*0230*/  LDG.E.U16.CONSTANT R17, desc[UR6][R10.64+0xd0] ;  /* 0x0000d0060a117981 */ /* 0x000ea2000c1e9500 */
[----:B------:R-:W-:-:S03]  /*0240*/  IADD3 R4, P1, PT, R10, R15, RZ ;  /* 0x0000000f0a047210 */ /* 0x000fc60007f3e0ff */
[--C-:B------:R-:W-:Y:S01]  /*0250*/  IMAD.X R7, RZ, RZ, R11.reuse, P0 ;  /* 0x000000ffff077224 */ /* 0x100fe200000e060b */
[----:B------:R-:W3:Y:S01]  /*0260*/  LDG.E.CONSTANT R19, desc[UR6][R2.64+-0x200] ;  /* 0xfffe000602137981 */ /* 0x000ee2000c1e9900 */
[----:B------:R-:W-:-:S03]  /*0270*/  IMAD.X R5, RZ, RZ, R11, P1 ;  /* 0x000000ffff057224 */ /* 0x000fc600008e060b */
[----:B------:R-:W4:Y:S04]  /*0280*/  LDG.E.U8.CONSTANT R14, desc[UR6][R6.64+0x20] ;  /* 0x00002006060e7981 */ /* 0x000f28000c1e9100 */
[----:B------:R-:W5:Y:S04]  /*0290*/  LDG.E.U8.CONSTANT R25, desc[UR6][R4.64+-0xe] ;  /* 0xfffff20604197981 */ /* 0x000f68000c1e9100 */
[----:B------:R-:W2:Y:S04]  /*02a0*/  LDG.E.U8.CONSTANT R26, desc[UR6][R6.64+-0x60] ;  /* 0xffffa006061a7981 */ /* 0x000ea8000c1e9100 */
[----:B------:R-:W3:Y:S04]  /*02b0*/  LDG.E.U8.CONSTANT R22, desc[UR6][R4.64+-0xc] ;  /* 0xfffff40604167981 */ /* 0x000ee8000c1e9100 */
[----:B------:R-:W3:Y:S04]  /*02c0*/  LDG.E.U8.CONSTANT R12, desc[UR6][R6.64+-0x40] ;  /* 0xffffc006060c7981 */ /* 0x000ee8000c1e9100 */
[----:B------:R-:W3:Y:S04]  /*02d0*/  LDG.E.CONSTANT R21, desc[UR6][R2.64+-0x180] ;  /* 0xfffe800602157981 */ /* 0x000ee8000c1e9900 */
[----:B------:R-:W3:Y:S04]  /*02e0*/  LDG.E.U8.CONSTANT R28, desc[UR6][R4.64+-0xa] ;  /* 0xfffff606041c7981 */ /* 0x000ee8000c1e9100 */
[----:B------:R-:W3:Y:S01]  /*02f0*/  LDG.E.CONSTANT R16, desc[UR6][R2.64+-0x100] ;  /* 0xffff000602107981 */ /* 0x000ee2000c1e9900 */
[----:B----4-:R-:W-:Y:S01]  /*0300*/  SHF.L.U32 R23, R14, 0x4, RZ ;  /* 0x000000040e177819 */ /* 0x010fe200000006ff */
[----:B-----5:R-:W0:Y:S03]  /*0310*/  I2F.S8 R20, R25 ;  /* 0x0000001900147306 */ /* 0x020e260000001400 */
[----:B------:R-:W-:-:S04]  /*0320*/  LOP3.LUT R23, R23, 0x30, RZ, 0xc0, !PT ;  /* 0x0000003017177812 */ /* 0x000fc800078ec0ff */
[----:B--2---:R-:W-:Y:S01]  /*0330*/  LOP3.LUT R23, R23, 0xf, R26, 0xf8, !PT ;  /* 0x0000000f17177812 */ /* 0x004fe200078ef81a */
[----:B------:R-:W-:-:S04]  /*0340*/  HADD2.F32 R17, -RZ, R17.H0_H0 ;  /* 0x20000011ff117230 */ /* 0x000fc80000004100 */
[----:B------:R-:W-:-:S05]  /*0350*/  VIADD R23, R23, 0xffffffe0 ;  /* 0xffffffe017177836 */ /* 0x000fca0000000000 */
[----:B------:R-:W-:Y:S01]  /*0360*/  I2FP.F32.S32 R23, R23 ;  /* 0x0000001700177245 */ /* 0x000fe20000201400 */
[----:B0-----:R-:W-:-:S04]  /*0370*/  FMUL R20, R17, R20 ;  /* 0x0000001411147220 */ /* 0x001fc80000400000 */
[----:B------:R-:W-:Y:S01]  /*0380*/  FMUL R23, R20, R23 ;  /* 0x0000001714177220 */ /* 0x000fe20000400000 */
[----:B------:R-:W-:Y:S01]  /*0390*/  IMAD.SHL.U32 R20, R14, 0x4, RZ ;  /* 0x000000040e147824 */ /* 0x000fe200078e00ff */
[----:B---3--:R-:W0:Y:S02]  /*03a0*/  I2F.S8 R22, R22 ;  /* 0x0000001600167306 */ /* 0x008e240000001400 */
[----:B------:R-:W-:Y:S02]  /*03b0*/  FFMA R24, R19, R23, R18 ;  /* 0x0000001713187223 */ /* 0x000fe40000000012 */
[----:B------:R-:W-:Y:S01]  /*03c0*/  LOP3.LUT R19, R20, 0x30, RZ, 0xc0, !PT ;  /* 0x0000003014137812 */ /* 0x000fe200078ec0ff */
[----:B------:R-:W2:Y:S03]  /*03d0*/  LDG.E.U8.CONSTANT R18, desc[UR6][R4.64+-0x8] ;  /* 0xfffff80604127981 */ /* 0x000ea6000c1e9100 */
[----:B------:R-:W-:-:S02]  /*03e0*/  LOP3.LUT R20, R19, 0xf, R12, 0xf8, !PT ;  /* 0x0000000f13147812 */ /* 0x000fc400078ef80c */
[----:B------:R-:W3:Y:S02]  /*03f0*/  LDG.E.U8.CONSTANT R19, desc[UR6][R4.64+-0x6] ;  /* 0xfffffa0604137981 */ /* 0x000ee4000c1e9100 */
[----:B------:R-:W-:Y:S01]  /*0400*/  IADD3 R20, PT, PT, R20, -0x20, RZ ;  /* 0xffffffe014147810 */ /* 0x000fe20007ffe0ff */
[----:B0-----:R-:W-:-:S03]  /*0410*/  FMUL R23, R17, R22 ;  /* 0x0000001611177220 */ /* 0x001fc60000400000 */
[----:B------:R-:W-:Y:S02]  /*0420*/  I2FP.F32.S32 R25, R20 ;  /* 0x0000001400197245 */ /* 0x000fe40000201400 */
[----:B------:R-:W-:Y:S01]  /*0430*/  LOP3.LUT R27, R14, 0x30, RZ, 0xc0, !PT ;  /* 0x000000300e1b7812 */ /* 0x000fe200078ec0ff */
[----:B------:R-:W0:Y:S01]  /*0440*/  I2F.S8 R28, R28 ;  /* 0x0000001c001c7306 */ /* 0x000e220000001400 */
[----:B------:R-:W4:Y:S01]  /*0450*/  LDG.E.U8.CONSTANT R20, desc[UR6][R4.64+-0x4] ;  /* 0xfffffc0604147981 */ /* 0x000f22000c1e9100 */
[----:B------:R-:W-:Y:S01]  /*0460*/  FMUL R23, R23, R25 ;  /* 0x0000001917177220 */ /* 0x000fe20000400000 */
[----:B------:R-:W-:Y:S02]  /*0470*/  LEA.HI R29, R26, R27, RZ, 0x1c ;  /* 0x0000001b1a1d7211 */ /* 0x000fe400078fe0ff */
[----:B------:R-:W5:Y:S01]  /*0480*/  LDG.E.U8.CONSTANT R26, desc[UR6][R6.64+-0x20] ;  /* 0xffffe006061a7981 */ /* 0x000f62000c1e9100 */
[----:B------:R-:W-:-:S03]  /*0490*/  FFMA R21, R21, R23, R24 ;  /* 0x0000001715157223 */ /* 0x000fc60000000018 */
[----:B------:R-:W3:Y:S04]  /*04a0*/  LDG.E.U8.CONSTANT R24, desc[UR6][R6.64+0x40] ;  /* 0x0000400606187981 */ /* 0x000ee8000c1e9100 */
[----:B------:R-:W5:Y:S04]  /*04b0*/  LDG.E.CONSTANT R25, desc[UR6][R2.64+-0x80] ;  /* 0xffff800602197981 */ /* 0x000f68000c1e9900 */
[----:B------:R-:W5:Y:S01]  /*04c0*/  LDG.E.U8.CONSTANT R22, desc[UR6][R4.64+-0x2] ;  /* 0xfffffe0604167981 */ /* 0x000f62000c1e9100 */
[----:B------:R-:W-:-:S03]  /*04d0*/  VIADD R29, R29, 0xffffffe0 ;  /* 0xffffffe01d1d7836 */ /* 0x000fc60000000000 */
[----:B------:R-:W5:Y:S04]  /*04e0*/  LDG.E.U8.CONSTANT R27, desc[UR6][R6.64] ;  /* 0x00000006061b7981 */ /* 0x000f68000c1e9100 */
[----:B------:R1:W5:Y:S02]  /*04f0*/  LDG.E.U8.CONSTANT R23, desc[UR6][R4.64] ;  /* 0x0000000604177981 */ /* 0x000364000c1e9100 */
[----:B-1----:R-:W-:Y:S01]  /*0500*/  I2FP.F32.S32 R4, R29 ;  /* 0x0000001d00047245 */ /* 0x002fe20000201400 */
[----:B0-----:R-:W-:Y:S01]  /*0510*/  FMUL R29, R17, R28 ;  /* 0x0000001c111d7220 */ /* 0x001fe20000400000 */
[----:B------:R-:W5:Y:S03]  /*0520*/  LDG.E.CONSTANT R5, desc[UR6][R2.64+0x180] ;  /* 0x0001800602057981 */ /* 0x000f66000c1e9900 */
[----:B------:R-:W-:-:S02]  /*0530*/  FMUL R29, R29, R4 ;  /* 0x000000041d1d7220 */ /* 0x000fc40000400000 */
[----:B------:R-:W5:Y:S02]  /*0540*/  LDG.E.CONSTANT R4, desc[UR6][R2.64] ;  /* 0x0000000602047981 */ /* 0x000f64000c1e9900 */
[----:B------:R-:W-:Y:S02]  /*0550*/  FFMA R29, R16, R29, R21 ;  /* 0x0000001d101d7223 */ /* 0x000fe40000000015 */
[----:B------:R-:W5:Y:S04]  /*0560*/  LDG.E.CONSTANT R21, desc[UR6][R2.64+0x80] ;  /* 0x0000800602157981 */ /* 0x000f68000c1e9900 */
[----:B------:R0:W5:Y:S01]  /*0570*/  LDG.E.CONSTANT R16, desc[UR6][R2.64+0x100] ;  /* 0x0001000602107981 */ /* 0x000162000c1e9900 */
[----:B------:R-:W-:-:S04]  /*0580*/  SHF.R.U32.HI R14, RZ, 0x2, R14 ;  /* 0x00000002ff0e7819 */ /* 0x000fc8000001160e */
[----:B------:R-:W-:-:S04]  /*0590*/  LOP3.LUT R7, R14, 0x30, RZ, 0xc0, !PT ;  /* 0x000000300e077812 */ /* 0x000fc800078ec0ff */
[----:B------:R-:W-:-:S04]  /*05a0*/  LEA.HI R7, R12, R7, RZ, 0x1c ;  /* 0x000000070c077211 */ /* 0x000fc800078fe0ff */
[----:B------:R-:W-:-:S04]  /*05b0*/  IADD3 R7, PT, PT, R7, -0x20, RZ ;  /* 0xffffffe007077810 */ /* 0x000fc80007ffe0ff */
[----:B------:R-:W-:Y:S01]  /*05c0*/  I2FP.F32.S32 R12, R7 ;  /* 0x00000007000c7245 */ /* 0x000fe20000201400 */
[----:B------:R-:W-:-:S04]  /*05d0*/  UIADD3 UR4, UPT, UPT, UR4, 0x1, URZ ;  /* 0x0000000104047890 */ /* 0x000fc8000fffe0ff */
[----:B------:R-:W-:Y:S01]  /*05e0*/  UISETP.NE.AND UP0, UPT, UR4, URZ, UPT ;  /* 0x000000ff0400728c */ /* 0x000fe2000bf05270 */
[----:B0-----:R-:W-:Y:S02]  /*05f0*/  IADD3 R2, P1, PT, R2, 0x400, RZ ;  /* 0x0000040002027810 */ /* 0x001fe40007f3e0ff */
[----:B------:R-:W-:-:S03]  /*0600*/  IADD3 R10, P0, PT, R10, 0xd2, RZ ;  /* 0x000000d20a0a7810 */ /* 0x000fc60007f1e0ff */
[----:B------:R-:W-:Y:S01]  /*0610*/  IMAD.X R3, RZ, RZ, R3, P1 ;  /* 0x000000ffff037224 */ /* 0x000fe200008e0603 */
[----:B------:R-:W-:Y:S01]  /*0620*/  IADD3.X R11, PT, PT, RZ, R11, RZ, P0, !PT ;  /* 0x0000000bff0b7210 */ /* 0x000fe200007fe4ff */
[----:B--2---:R-:W0:Y:S02]  /*0630*/  I2F.S8 R18, R18 ;  /* 0x0000001200127306 */ /* 0x004e240000001400 */
[----:B0-----:R-:W-:-:S04]  /*0640*/  FMUL R7, R17, R18 ;  /* 0x0000001211077220 */ /* 0x001fc80000400000 */
[----:B------:R-:W-:Y:S01]  /*0650*/  FMUL R12, R7, R12 ;  /* 0x0000000c070c7220 */ /* 0x000fe20000400000 */
[C---:B---3--:R-:W-:Y:S01]  /*0660*/  IMAD.SHL.U32 R7, R24.reuse, 0x10, RZ ;  /* 0x0000001018077824 */ /* 0x048fe200078e00ff */
[----:B------:R0:W1:Y:S01]  /*0670*/  I2F.S8 R6, R19 ;  /* 0x0000001300067306 */ /* 0x0000620000001400 */
[----:B------:R-:W-:-:S03]  /*0680*/  SHF.L.U32 R14, R24, 0x2, RZ ;  /* 0x00000002180e7819 */ /* 0x000fc600000006ff */
[----:B0-----:R-:W-:-:S04]  /*0690*/  LOP3.LUT R19, R7, 0x30, RZ, 0xc0, !PT ;  /* 0x0000003007137812 */ /* 0x001fc800078ec0ff */
[----:B----4-:R-:W0:Y:S01]  /*06a0*/  I2F.S8 R20, R20 ;  /* 0x0000001400147306 */ /* 0x010e220000001400 */
[----:B------:R-:W-:Y:S02]  /*06b0*/  LOP3.LUT R14, R14, 0x30, RZ, 0xc0, !PT ;  /* 0x000000300e0e7812 */ /* 0x000fe400078ec0ff */
[----:B-----5:R-:W-:Y:S01]  /*06c0*/  LOP3.LUT R19, R19, 0xf, R26, 0xf8, !PT ;  /* 0x0000000f13137812 */ /* 0x020fe200078ef81a */
[----:B------:R-:W-:Y:S01]  /*06d0*/  FFMA R25, R25, R12, R29 ;  /* 0x0000000c19197223 */ /* 0x000fe2000000001d */
[----:B------:R-:W-:-:S03]  /*06e0*/  LOP3.LUT R29, R24, 0x30, RZ, 0xc0, !PT ;  /* 0x00000030181d7812 */ /* 0x000fc600078ec0ff */
[----:B------:R-:W2:Y:S01]  /*06f0*/  I2F.S8 R22, R22 ;  /* 0x0000001600167306 */ /* 0x000ea20000001400 */
[----:B------:R-:W-:Y:S01]  /*0700*/  VIADD R19, R19, 0xffffffe0 ;  /* 0xffffffe013137836 */ /* 0x000fe20000000000 */
[----:B------:R-:W-:Y:S02]  /*0710*/  SHF.R.U32.HI R18, RZ, 0x2, R24 ;  /* 0x00000002ff127819 */ /* 0x000fe40000011618 */
[----:B------:R-:W-:Y:S02]  /*0720*/  LOP3.LUT R14, R14, 0xf, R27, 0xf8, !PT ;  /* 0x0000000f0e0e7812 */ /* 0x000fe400078ef81b */
[----:B------:R-:W-:Y:S02]  /*0730*/  LEA.HI R7, R26, R29, RZ, 0x1c ;  /* 0x0000001d1a077211 */ /* 0x000fe400078fe0ff */
[----:B------:R3:W4:Y:S01]  /*0740*/  I2F.S8 R12, R23 ;  /* 0x00000017000c7306 */ /* 0x0007220000001400 */
[----:B------:R-:W-:Y:S01]  /*0750*/  LOP3.LUT R18, R18, 0x30, RZ, 0xc0, !PT ;  /* 0x0000003012127812 */ /* 0x000fe200078ec0ff */
[----:B-1----:R-:W-:Y:S01]  /*0760*/  FMUL R6, R17, R6 ;  /* 0x0000000611067220 */ /* 0x002fe20000400000 */
[----:B------:R-:W-:-:S02]  /*0770*/  IADD3 R14, PT, PT, R14, -0x20, RZ ;  /* 0xffffffe00e0e7810 */ /* 0x000fc40007ffe0ff */
[----:B------:R-:W-:Y:S01]  /*0780*/  I2FP.F32.S32 R19, R19 ;  /* 0x0000001300137245 */ /* 0x000fe20000201400 */
[----:B------:R-:W-:Y:S01]  /*0790*/  VIADD R7, R7, 0xffffffe0 ;  /* 0xffffffe007077836 */ /* 0x000fe20000000000 */
[----:B------:R-:W-:Y:S01]  /*07a0*/  LEA.HI R27, R27, R18, RZ, 0x1c ;  /* 0x000000121b1b7211 */ /* 0x000fe200078fe0ff */
[----:B0-----:R-:W-:Y:S01]  /*07b0*/  FMUL R20, R17, R20 ;  /* 0x0000001411147220 */ /* 0x001fe20000400000 */
[----:B---3--:R-:W-:Y:S01]  /*07c0*/  I2FP.F32.S32 R23, R14 ;  /* 0x0000000e00177245 */ /* 0x008fe20000201400 */
[----:B------:R-:W-:Y:S01]  /*07d0*/  FMUL R6, R6, R19 ;  /* 0x0000001306067220 */ /* 0x000fe20000400000 */
[----:B------:R-:W-:Y:S01]  /*07e0*/  IADD3 R27, PT, PT, R27, -0x20, RZ ;  /* 0xffffffe01b1b7810 */ /* 0x000fe20007ffe0ff */
[C---:B--2---:R-:W-:Y:S01]  /*07f0*/  FMUL R22, R17.reuse, R22 ;  /* 0x0000001611167220 */ /* 0x044fe20000400000 */
[----:B------:R-:W-:Y:S01]  /*0800*/  I2FP.F32.S32 R7, R7 ;  /* 0x0000000700077245 */ /* 0x000fe20000201400 */
[----:B------:R-:W-:Y:S01]  /*0810*/  FMUL R20, R20, R23 ;  /* 0x0000001714147220 */ /* 0x000fe20000400000 */
[----:B------:R-:W-:Y:S01]  /*0820*/  FFMA R4, R4, R6, R25 ;  /* 0x0000000604047223 */ /* 0x000fe20000000019 */
[----:B------:R-:W-:Y:S01]  /*0830*/  I2FP.F32.S32 R27, R27 ;  /* 0x0000001b001b7245 */ /* 0x000fe20000201400 */
[----:B----4-:R-:W-:Y:S01]  /*0840*/  FMUL R12, R17, R12 ;  /* 0x0000000c110c7220 */ /* 0x010fe20000400000 */
[----:B------:R-:W-:Y:S01]  /*0850*/  FMUL R7, R22, R7 ;  /* 0x0000000716077220 */ /* 0x000fe20000400000 */
[----:B------:R-:W-:-:S02]  /*0860*/  FFMA R21, R21, R20, R4 ;  /* 0x0000001415157223 */ /* 0x000fc40000000004 */
[----:B------:R-:W-:Y:S02]  /*0870*/  FMUL R12, R12, R27 ;  /* 0x0000001b0c0c7220 */ /* 0x000fe40000400000 */
[----:B------:R-:W-:-:S04]  /*0880*/  FFMA R16, R16, R7, R21 ;  /* 0x0000000710107223 */ /* 0x000fc80000000015 */
[----:B------:R-:W-:Y:S01]  /*0890*/  FFMA R18, R5, R12, R16 ;  /* 0x0000000c05127223 */ /* 0x000fe20000000010 */
[----:B------:R-:W-:Y:S06]  /*08a0*/  BRA.U UP0, `(.L_x_1) ;  /* 0xfffffff9005c7547 */ /* 0x000fec000b83ffff */
.L_x_0:
[----:B------:R-:W0:Y:S01]  /*08b0*/  SHFL.DOWN PT, R3, R18, 0x10, 0x1f ;  /* 0x0a001f0012037f89 */ /* 0x000e2200000e0000 */
[----:B------:R-:W-:Y:S01]  /*08c0*/  ISETP.NE.AND P0, PT, R8, RZ, PT ;  /* 0x000000ff0800720c */ /* 0x000fe20003f05270 */
[----:B0-----:R-:W-:-:S05]  /*08d0*/  FADD R3, R3, R18 ;  /* 0x0000001203037221 */ /* 0x001fca0000000000 */
[----:B------:R-:W0:Y:S02]  /*08e0*/  SHFL.DOWN PT, R2, R3, 0x8, 0x1f ;  /* 0x09001f0003027f89 */ /* 0x000e2400000e0000 */
[----:B0-----:R-:W-:-:S05]  /*08f0*/  FADD R2, R3, R2 ;  /* 0x0000000203027221 */ /* 0x001fca0000000000 */
[----:B------:R-:W0:Y:S02]  /*0900*/  SHFL.DOWN PT, R5, R2, 0x4, 0x1f ;  /* 0x08801f0002057f89 */ /* 0x000e2400000e0000 */
[----:B0-----:R-:W-:-:S05]  /*0910*/  FADD R5, R2, R5 ;  /* 0x0000000502057221 */ /* 0x001fca0000000000 */
[----:B------:R-:W0:Y:S02]  /*0920*/  SHFL.DOWN PT, R4, R5, 0x2, 0x1f ;  /* 0x08401f0005047f89 */ /* 0x000e2400000e0000 */
[----:B0-----:R-:W-:-:S05]  /*0930*/  FADD R4, R5, R4 ;  /* 0x0000000405047221 */ /* 0x001fca0000000000 */
[----:B------:R0:W2:Y:S01]  /*0940*/  SHFL.DOWN PT, R7, R4, 0x1, 0x1f ;  /* 0x08201f0004077f89 */ /* 0x0000a200000e0000 */
[----:B------:R-:W-:Y:S05]  /*0950*/  @P0 EXIT ;  /* 0x000000000000094d */ /* 0x000fea0003800000 */
[----:B------:R-:W3:Y:S01]  /*0960*/  LDC.64 R2, c[0x0][0x390] ;  /* 0x0000e400ff027b82 */ /* 0x000ee20000000a00 */
[----:B-1----:R-:W-:Y:S02]  /*0970*/  IMAD R9, R9, UR5, R0 ;  /* 0x0000000509097c24 */ /* 0x002fe4000f8e0200 */
[----:B--2---:R-:W-:Y:S02]  /*0980*/  FADD R7, R4, R7 ;  /* 0x0000000704077221 */ /* 0x004fe40000000000 */
[----:B---3--:R-:W-:-:S05]  /*0990*/  IMAD.WIDE.U32 R2, R9, 0x4, R2 ;  /* 0x0000000409027825 */ /* 0x008fca00078e0002 */
[----:B------:R-:W-:Y:S01]  /*09a0*/  STG.E desc[UR6][R2.64], R7 ;  /* 0x0000000702007986 */ /* 0x000fe2000c101906 */
[----:B------:R-:W-:Y:S05]  /*09b0*/  EXIT ;  /* 0x000000000000794d */ /* 0x000fea0003800000 */
.L_x_2:
[----:B------:R-:W-:-:S00]  /*09c0*/  BRA `(.L_x_2) ;  /* 0xfffffffc00fc7947 */ /* 0x000fc0000383ffff */
[----:B------:R-:W-:-:S00]  /*09d0*/  NOP ;  /* 0x0000000000007918 */ /* 0x000fc00000000000 */
        /* <DEDUP_REMOVED lines=10> */
.L_x_30:


//--------------------- .text.quant_gemv_q6_k_q8_1 --------------------------
	.section	.text.quant_gemv_q6_k_q8_1,"ax",@progbits
	.align	128
        .global         quant_gemv_q6_k_q8_1
        .type           quant_gemv_q6_k_q8_1,@function
        .size           quant_gemv_q6_k_q8_1,(.L_x_31 - quant_gemv_q6_k_q8_1)
        .other          quant_gemv_q6_k_q8_1,@"STO_CUDA_ENTRY STV_DEFAULT"
quant_gemv_q6_k_q8_1:
.text.quant_gemv_q6_k_q8_1:
        /* <DEDUP_REMOVED lines=9> */
[----:B------:R-:W1:Y:S01]  /*0090*/  S2UR UR9, SR_CTAID.Y ;  /* 0x00000000000979c3 */ /* 0x000e620000002600 */
[----:B------:R-:W-:Y:S01]  /*00a0*/  LOP3.LUT R25, R13, 0x1f, RZ, 0xc0, !PT ;  /* 0x0000001f0d197812 */ /* 0x000fe200078ec0ff */
[----:B------:R-:W-:Y:S01]  /*00b0*/  IMAD.MOV.U32 R18, RZ, RZ, RZ ;  /* 0x000000ffff127224 */ /* 0x000fe200078e00ff */
[----:B------:R-:W2:Y:S01]  /*00c0*/  LDCU.64 UR10, c[0x0][0x358] ;  /* 0x00006b00ff0a77ac */ /* 0x000ea20008000a00 */
[----:B0-----:R-:W-:-:S09]  /*00d0*/  UISETP.GE.U32.AND UP0, UPT, UR5, 0x100, UPT ;  /* 0x000001000500788c */ /* 0x001fd2000bf06070 */
[----:B-12---:R-:W-:Y:S05]  /*00e0*/  BRA.U !UP0, `(.L_x_3) ;  /* 0x0000000908487547 */ /* 0x006fea000b800000 */
[----:B------:R-:W0:Y:S01]  /*00f0*/  LDCU.64 UR6, c[0x0][0x380] ;  /* 0x00007000ff0677ac */ /* 0x000e220008000a00 */
[----:B------:R-:W-:Y:S02]  /*0100*/  IMAD.SHL.U32 R13, R13, 0x4, RZ ;  /* 0x000000040d0d7824 */ /* 0x000fe400078e00ff */
[----:B------:R-:W-:Y:S01]  /*0110*/  HFMA2 R16, -RZ, RZ, 0, 4.76837158203125e-07 ;  /* 0x00000008ff107431 */ /* 0x000fe200000001ff */
[----:B------:R-:W-:Y:S01]  /*0120*/  SHF.R.U32.HI R12, RZ, 0x3, R25 ;  /* 0x00000003ff0c7819 */ /* 0x000fe20000011619 */
[----:B------:R-:W-:Y:S01]  /*0130*/  USHF.R.U32.HI UR4, URZ, 0x5, UR5 ;  /* 0x00000005ff047899 */ /* 0x000fe20008011605 */
[----:B------:R-:W-:Y:S01]  /*0140*/  IMAD.MOV.U32 R18, RZ, RZ, RZ ;  /* 0x000000ffff127224 */ /* 0x000fe200078e00ff */
[----:B------:R-:W-:Y:S01]  /*0150*/  LOP3.LUT R13, R13, 0x1c, RZ, 0xc0, !PT ;  /* 0x0000001c0d0d7812 */ /* 0x000fe200078ec0ff */
[----:B------:R-:W-:Y:S01]  /*0160*/  IMAD.MOV.U32 R15, RZ, RZ, RZ ;  /* 0x000000ffff0f7224 */ /* 0x000fe200078e00ff */
[----:B------:R-:W-:Y:S01]  /*0170*/  UIMAD UR4, UR4, UR9, URZ ;  /* 0x00000009040472a4 */ /* 0x000fe2000f8e02ff */
[----:B------:R-:W-:Y:S01]  /*0180*/  ISETP.GT.AND P0, PT, R12, 0x1, PT ;  /* 0x000000010c00780c */ /* 0x000fe20003f04270 */
[----:B------:R-:W1:Y:S01]  /*0190*/  LDCU.64 UR12, c[0x0][0x388] ;  /* 0x00007100ff0c77ac */ /* 0x000e620008000a00 */
[----:B------:R-:W-:Y:S01]  /*01a0*/  ISETP.GT.U32.AND P1, PT, R13, 0xf, PT ;  /* 0x0000000f0d00780c */ /* 0x000fe20003f24070 */
[----:B------:R-:W-:-:S03]  /*01b0*/  UIMAD UR8, UR4, 0x24, URZ ;  /* 0x00000024040878a4 */ /* 0x000fc6000f8e02ff */
[----:B------:R-:W-:Y:S01]  /*01c0*/  SEL R16, R16, 0x9, !P1 ;  /* 0x0000000910107807 */ /* 0x000fe20004800000 */
[----:B------:R-:W-:Y:S01]  /*01d0*/  USHF.R.U32.HI UR4, URZ, 0x8, UR5 ;  /* 0x00000008ff047899 */ /* 0x000fe20008011605 */
[----:B------:R-:W-:Y:S01]  /*01e0*/  SEL R21, RZ, 0x1, !P1 ;  /* 0x00000001ff157807 */ /* 0x000fe20004800000 */
[----:B0-----:R-:W-:-:S04]  /*01f0*/  UIADD3 UR5, UP0, UPT, UR8, UR6, URZ ;  /* 0x0000000608057290 */ /* 0x001fc8000ff1e0ff */
[----:B------:R-:W-:Y:S01]  /*0200*/  IMAD R14, R0, UR4, RZ ;  /* 0x00000004000e7c24 */ /* 0x000fe2000f8e02ff */
[----:B------:R-:W-:-:S03]  /*0210*/  UIADD3.X UR6, UPT, UPT, URZ, UR7, URZ, UP0, !UPT ;  /* 0x00000007ff067290 */ /* 0x000fc600087fe4ff */
[----:B------:R-:W-:-:S09]  /*0220*/  IMAD R14, R14, 0xd2, RZ ;  /* 0x000000d20e0e7824 */ /* 0x000fd200078e02ff */
.L_x_10:
[C---:B------:R-:W-:Y:S02]  /*0230*/  IMAD R5, R15.reuse, 0xd2, RZ ;  /* 0x000000d20f057824 */ /* 0x040fe400078e02ff */
[----:B------:R-:W-:-:S03]  /*0240*/  IMAD R10, R15, 0x8, R12 ;  /* 0x000000080f0a7824 */ /* 0x000fc600078e020c */
[----:B-1----:R-:W-:Y:S01]  /*0250*/  IADD3 R4, P1, P2, R5, UR12, R14 ;  /* 0x0000000c05047c10 */ /* 0x002fe2000fa3e00e */
[----:B------:R-:W-:-:S03]  /*0260*/  IMAD R10, R10, 0x24, RZ ;  /* 0x000000240a0a7824 */ /* 0x000fc600078e02ff */
[----:B------:R-:W-:Y:S02]  /*0270*/  IADD3.X R5, PT, PT, RZ, UR13, RZ, P1, P2 ;  /* 0x0000000dff057c10 */ /* 0x000fe40008fe44ff */
[C---:B------:R-:W-:Y:S02]  /*0280*/  IADD3 R2, P2, PT, R13.reuse, R4, RZ ;  /* 0x000000040d027210 */ /* 0x040fe40007f5e0ff */
[----:B------:R-:W-:Y:S01]  /*0290*/  IADD3 R6, P3, PT, R10, UR5, RZ ;  /* 0x000000050a067c10 */ /* 0x000fe2000ff7e0ff */
[----:B------:R-:W2:Y:S02]  /*02a0*/  LDG.E.U8.CONSTANT R11, desc[UR10][R4.64+0xd0] ;  /* 0x0000d00a040b7981 */ /* 0x000ea4000c1e9100 */
[----:B------:R-:W-:Y:S01]  /*02b0*/  IMAD.X R3, RZ, RZ, R5, P2 ;  /* 0x000000ffff037224 */ /* 0x000fe200010e0605 */
[----:B------:R-:W-:Y:S01]  /*02c0*/  IADD3.X R7, PT, PT, RZ, UR6, RZ, P3, !PT ;  /* 0x00000006ff077c10 */ /* 0x000fe20009ffe4ff */
[----:B------:R-:W2:Y:S01]  /*02d0*/  LDG.E.U8.CONSTANT R24, desc[UR10][R4.64+0xd1] ;  /* 0x0000d10a04187981 */ /* 0x000ea2000c1e9100 */
[----:B------:R-:W-:-:S03]  /*02e0*/  IADD3 R8, P1, PT, R13, R6, RZ ;  /* 0x000000060d087210 */ /* 0x000fc60007f3e0ff */
[----:B------:R-:W3:Y:S02]  /*02f0*/  LDG.E.U16.CONSTANT R19, desc[UR10][R2.64] ;  /* 0x0000000a02137981 */ /* 0x000ee4000c1e9500 */
[----:B------:R-:W-:Y:S02]  /*0300*/  IMAD.X R9, RZ, RZ, R7, P1 ;  /* 0x000000ffff097224 */ /* 0x000fe400008e0607 */
[----:B------:R-:W3:Y:S04]  /*0310*/  LDG.E.U16.CONSTANT R26, desc[UR10][R2.64+0x2] ;  /* 0x0000020a021a7981 */ /* 0x000ee8000c1e9500 */
[----:B------:R-:W4:Y:S04]  /*0320*/  LDG.E.U16.CONSTANT R23, desc[UR10][R2.64+0x20] ;  /* 0x0000200a02177981 */ /* 0x000f28000c1e9500 */
[----:B------:R-:W4:Y:S04]  /*0330*/  LDG.E.U16.CONSTANT R28, desc[UR10][R2.64+0x22] ;  /* 0x0000220a021c7981 */ /* 0x000f28000c1e9500 */
[----:B------:R-:W4:Y:S04]  /*0340*/  LDG.E.U16.CONSTANT R27, desc[UR10][R2.64+0x80] ;  /* 0x0000800a021b7981 */ /* 0x000f28000c1e9500 */
[----:B------:R-:W4:Y:S04]  /*0350*/  LDG.E.U16.CONSTANT R29, desc[UR10][R2.64+0x82] ;  /* 0x0000820a021d7981 */ /* 0x000f28000c1e9500 */
[----:B------:R-:W4:Y:S01]  /*0360*/  LDG.E.U16.CONSTANT R22, desc[UR10][R6.64] ;  /* 0x0000000a06167981 */ /* 0x000f22000c1e9500 */
[----:B------:R-:W-:Y:S03]  /*0370*/  BSSY.RECONVERGENT B0, `(.L_x_4) ;  /* 0x0000021000007945 */ /* 0x000fe60003800200 */
[----:B------:R0:W5:Y:S01]  /*0380*/  LDG.E.CONSTANT R20, desc[UR10][R8.64+0x4] ;  /* 0x0000040a08147981 */ /* 0x000162000c1e9900 */
[----:B--2---:R-:W-:-:S05]  /*0390*/  IMAD R17, R24, 0x100, R11 ;  /* 0x0000010018117824 */ /* 0x004fca00078e020b */
[----:B------:R-:W-:Y:S01]  /*03a0*/  HADD2.F32 R17, -RZ, R17.H0_H0 ;  /* 0x20000011ff117230 */ /* 0x000fe20000004100 */
[----:B---3--:R-:W-:Y:S01]  /*03b0*/  LEA R11, R26, R19, 0x10 ;  /* 0x000000131a0b7211 */ /* 0x008fe200078e80ff */
[----:B----4-:R-:W-:Y:S02]  /*03c0*/  IMAD R19, R28, 0x10000, R23 ;  /* 0x000100001c137824 */ /* 0x010fe400078e0217 */
[----:B0-----:R-:W-:Y:S02]  /*03d0*/  IMAD R8, R29, 0x10000, R27 ;  /* 0x000100001d087824 */ /* 0x001fe400078e021b */
[----:B------:R-:W-:Y:S01]  /*03e0*/  HADD2.F32 R22, -RZ, R22.H0_H0 ;  /* 0x20000016ff167230 */ /* 0x000fe20000004100 */
[----:B------:R-:W-:Y:S06]  /*03f0*/  @P0 BRA `(.L_x_5) ;  /* 0x0000000000300947 */ /* 0x000fec0003800000 */
[----:B------:R-:W-:-:S13]  /*0400*/  ISETP.NE.AND P1, PT, R12, RZ, PT ;  /* 0x000000ff0c00720c */ /* 0x000fda0003f25270 */
[C---:B------:R-:W-:Y:S01]  /*0410*/  @P1 IMAD.SHL.U32 R9, R8.reuse, 0x4, RZ ;  /* 0x0000000408091824 */ /* 0x040fe200078e00ff */
[----:B------:R-:W-:-:S04]  /*0420*/  @!P1 SHF.L.U32 R8, R8, 0x4, RZ ;  /* 0x0000000408089819 */ /* 0x000fc800000006ff */
[----:B------:R-:W-:Y:S01]  /*0430*/  @P1 LOP3.LUT R24, R9, 0x30303030, RZ, 0xc0, !PT ;  /* 0x3030303009181812 */ /* 0x000fe200078ec0ff */
[----:B------:R-:W-:Y:S01]  /*0440*/  @P1 IMAD.MOV.U32 R9, RZ, RZ, R21 ;  /* 0x000000ffff091224 */ /* 0x000fe200078e0015 */
[----:B------:R-:W-:Y:S01]  /*0450*/  @!P1 LOP3.LUT R8, R8, 0x30303030, RZ, 0xc0, !PT ;  /* 0x3030303008089812 */ /* 0x000fe200078ec0ff */
[----:B------:R-:W-:Y:S01]  /*0460*/  @!P1 IMAD.MOV.U32 R9, RZ, RZ, RZ ;  /* 0x000000ffff099224 */ /* 0x000fe200078e00ff */
[----:B------:R-:W-:Y:S01]  /*0470*/  @P1 LOP3.LUT R19, R24, 0xf0f0f0f, R19, 0xf8, !PT ;  /* 0x0f0f0f0f18131812 */ /* 0x000fe200078ef813 */
[----:B------:R-:W-:Y:S01]  /*0480*/  @P1 IMAD.MOV.U32 R24, RZ, RZ, 0x2 ;  /* 0x00000002ff181424 */ /* 0x000fe200078e00ff */
[----:B------:R-:W-:Y:S02]  /*0490*/  @!P1 LOP3.LUT R19, R8, 0xf0f0f0f, R11, 0xf8, !PT ;  /* 0x0f0f0f0f08139812 */ /* 0x000fe400078ef80b */
[----:B------:R-:W-:Y:S01]  /*04a0*/  @!P1 MOV R24, R21 ;  /* 0x0000001500189202 */ /* 0x000fe20000000f00 */
[----:B------:R-:W-:Y:S06]  /*04b0*/  BRA `(.L_x_6) ;  /* 0x0000000000307947 */ /* 0x000fec0003800000 */
.L_x_5:
[----:B------:R-:W-:-:S13]  /*04c0*/  ISETP.NE.AND P1, PT, R12, 0x2, PT ;  /* 0x000000020c00780c */ /* 0x000fda0003f25270 */
[----:B------:R-:W-:Y:S02]  /*04d0*/  @P1 SHF.R.U32.HI R9, RZ, 0x2, R8 ;  /* 0x00000002ff091819 */ /* 0x000fe40000011608 */
[----:B------:R-:W-:Y:S02]  /*04e0*/  @P1 SHF.R.U32.HI R19, RZ, 0x4, R19 ;  /* 0x00000004ff131819 */ /* 0x000fe40000011613 */
[----:B------:R-:W-:Y:S01]  /*04f0*/  @P1 LOP3.LUT R24, R9, 0x30303030, RZ, 0xc0, !PT ;  /* 0x3030303009181812 */ /* 0x000fe200078ec0ff */
[----:B------:R-:W-:Y:S01]  /*0500*/  @P1 IMAD.MOV.U32 R9, RZ, RZ, R21 ;  /* 0x000000ffff091224 */ /* 0x000fe200078e0015 */
[----:B------:R-:W-:Y:S02]  /*0510*/  @!P1 SHF.R.U32.HI R11, RZ, 0x4, R11 ;  /* 0x00000004ff0b9819 */ /* 0x000fe4000001160b */
[----:B------:R-:W-:Y:S02]  /*0520*/  @!P1 LOP3.LUT R8, R8, 0x30303030, RZ, 0xc0, !PT ;  /* 0x3030303008089812 */ /* 0x000fe400078ec0ff */
[----:B------:R-:W-:Y:S01]  /*0530*/  @P1 LOP3.LUT R19, R24, 0xf0f0f0f, R19, 0xf8, !PT ;  /* 0x0f0f0f0f18131812 */ /* 0x000fe200078ef813 */
[----:B------:R-:W-:Y:S01]  /*0540*/  @P1 IMAD.MOV.U32 R24, RZ, RZ, 0x6 ;  /* 0x00000006ff181424 */ /* 0x000fe200078e00ff */
[----:B------:R-:W-:Y:S01]  /*0550*/  @!P1 LOP3.LUT R19, R8, 0xf0f0f0f, R11, 0xf8, !PT ;  /* 0x0f0f0f0f08139812 */ /* 0x000fe200078ef80b */
[----:B------:R-:W-:Y:S01]  /*0560*/  @!P1 IMAD.MOV.U32 R24, RZ, RZ, 0x4 ;  /* 0x00000004ff189424 */ /* 0x000fe200078e00ff */
[----:B------:R-:W-:-:S07]  /*0570*/  @!P1 MOV R9, R21 ;  /* 0x0000001500099202 */ /* 0x000fce0000000f00 */
.L_x_6:
[----:B------:R-:W-:Y:S05]  /*0580*/  BSYNC.RECONVERGENT B0 ;  /* 0x0000000000007941 */ /* 0x000fea0003800200 */
.L_x_4:
[----:B------:R-:W-:Y:S01]  /*0590*/  IMAD.IADD R9, R24, 0x1, R9 ;  /* 0x0000000118097824 */ /* 0x000fe200078e0209 */
[----:B------:R0:W2:Y:S04]  /*05a0*/  LDG.E.U16.CONSTANT R6, desc[UR10][R6.64+0x90] ;  /* 0x0000900a06067981 */ /* 0x0000a8000c1e9500 */
[----:B------:R-:W-:Y:S01]  /*05b0*/  IADD3 R8, P1, PT, R9, R4, RZ ;  /* 0x0000000409087210 */ /* 0x000fe20007f3e0ff */
[----:B------:R-:W-:Y:S01]  /*05c0*/  VIADD R10, R10, 0x90 ;  /* 0x000000900a0a7836 */ /* 0x000fe20000000000 */
[----:B------:R-:W3:Y:S03]  /*05d0*/  LDG.E.U16.CONSTANT R23, desc[UR10][R2.64+0x40] ;  /* 0x0000400a02177981 */ /* 0x000ee6000c1e9500 */
[----:B------:R-:W-:Y:S01]  /*05e0*/  IMAD.X R9, RZ, RZ, R5, P1 ;  /* 0x000000ffff097224 */ /* 0x000fe200008e0605 */
[----:B------:R-:W3:Y:S04]  /*05f0*/  LDG.E.U16.CONSTANT R28, desc[UR10][R2.64+0x42] ;  /* 0x0000420a021c7981 */ /* 0x000ee8000c1e9500 */
[----:B------:R-:W4:Y:S01]  /*0600*/  LDG.E.U8.CONSTANT R8, desc[UR10][R8.64+0xc0] ;  /* 0x0000c00a08087981 */ /* 0x000f22000c1e9100 */
[----:B------:R-:W-:-:S03]  /*0610*/  IADD3 R10, P1, P2, R13, UR5, R10 ;  /* 0x000000050d0a7c10 */ /* 0x000fc6000fa3e00a */
[----:B------:R-:W2:Y:S01]  /*0620*/  LDG.E.U16.CONSTANT R24, desc[UR10][R2.64+0x60] ;  /* 0x0000600a02187981 */ /* 0x000ea2000c1e9500 */
[----:B------:R-:W-:-:S03]  /*0630*/  IADD3.X R11, PT, PT, RZ, UR6, RZ, P1, P2 ;  /* 0x00000006ff0b7c10 */ /* 0x000fc60008fe44ff */
[----:B------:R-:W2:Y:S04]  /*0640*/  LDG.E.U16.CONSTANT R27, desc[UR10][R2.64+0x62] ;  /* 0x0000620a021b7981 */ /* 0x000ea8000c1e9500 */
[----:B------:R-:W2:Y:S04]  /*0650*/  LDG.E.U16.CONSTANT R26, desc[UR10][R2.64+0xa0] ;  /* 0x0000a00a021a7981 */ /* 0x000ea8000c1e9500 */
[----:B------:R-:W2:Y:S04]  /*0660*/  LDG.E.U16.CONSTANT R29, desc[UR10][R2.64+0xa2] ;  /* 0x0000a20a021d7981 */ /* 0x000ea8000c1e9500 */
[----:B------:R1:W5:Y:S01]  /*0670*/  LDG.E.CONSTANT R10, desc[UR10][R10.64+0x4] ;  /* 0x0000040a0a0a7981 */ /* 0x000362000c1e9900 */
[----:B------:R-:W-:Y:S01]  /*0680*/  UMOV UR7, 0x1010101 ;  /* 0x0101010100077882 */ /* 0x000fe20000000000 */
[----:B-----5:R-:W-:-:S02]  /*0690*/  IDP.4A.S8.S8 R19, R19, R20, RZ ;  /* 0x0000001413137226 */ /* 0x020fc400000006ff */
[----:B------:R-:W-:Y:S02]  /*06a0*/  IDP.4A.S8.S8 R20, R20, UR7, RZ ;  /* 0x0000000714147c26 */ /* 0x000fe400080006ff */
[----:B0-----:R-:W-:Y:S01]  /*06b0*/  FMUL R7, R17, R22 ;  /* 0x0000001611077220 */ /* 0x001fe20000400000 */
[----:B------:R-:W-:Y:S02]  /*06c0*/  I2FP.F32.S32 R19, R19 ;  /* 0x0000001300137245 */ /* 0x000fe40000201400 */
[----:B------:R-:W-:Y:S01]  /*06d0*/  I2FP.F32.S32 R20, R20 ;  /* 0x0000001400147245 */ /* 0x000fe20000201400 */
[----:B------:R-:W-:Y:S04]  /*06e0*/  BSSY.RECONVERGENT B0, `(.L_x_7) ;  /* 0x0000022000007945 */ /* 0x000fe80003800200 */
[----:B------:R-:W-:Y:S01]  /*06f0*/  FFMA R19, R20, -32, R19 ;  /* 0xc200000014137823 */ /* 0x000fe20000000013 */
[----:B----4-:R-:W0:Y:S01]  /*0700*/  I2F.S8 R8, R8 ;  /* 0x0000000800087306 */ /* 0x010e220000001400 */
[----:B---3--:R-:W-:Y:S01]  /*0710*/  LEA R23, R28, R23, 0x10 ;  /* 0x000000171c177211 */ /* 0x008fe200078e80ff */
[----:B--2---:R-:W-:-:S02]  /*0720*/  HADD2.F32 R6, -RZ, R6.H0_H0 ;  /* 0x20000006ff067230 */ /* 0x004fc40000004100 */
[----:B0-----:R-:W-:Y:S01]  /*0730*/  FMUL R7, R7, R8 ;  /* 0x0000000807077220 */ /* 0x001fe20000400000 */
[----:B------:R-:W-:-:S03]  /*0740*/  IMAD R8, R29, 0x10000, R26 ;  /* 0x000100001d087824 */ /* 0x000fc600078e021a */
[----:B------:R-:W-:Y:S01]  /*0750*/  FFMA R18, R7, R19, R18 ;  /* 0x0000001307127223 */ /* 0x000fe20000000012 */
[----:B------:R-:W-:Y:S01]  /*0760*/  IMAD R7, R27, 0x10000, R24 ;  /* 0x000100001b077824 */ /* 0x000fe200078e0218 */
[----:B-1----:R-:W-:Y:S06]  /*0770*/  @P0 BRA `(.L_x_8) ;  /* 0x0000000000300947 */ /* 0x002fec0003800000 */
[----:B------:R-:W-:-:S13]  /*0780*/  ISETP.NE.AND P1, PT, R12, RZ, PT ;  /* 0x000000ff0c00720c */ /* 0x000fda0003f25270 */
[C---:B------:R-:W-:Y:S01]  /*0790*/  @P1 IMAD.SHL.U32 R2, R8.reuse, 0x4, RZ ;  /* 0x0000000408021824 */ /* 0x040fe200078e00ff */
[----:B------:R-:W-:Y:S01]  /*07a0*/  @!P1 SHF.L.U32 R8, R8, 0x4, RZ ;  /* 0x0000000408089819 */ /* 0x000fe200000006ff */
[----:B------:R-:W-:Y:S02]  /*07b0*/  @P1 IMAD.MOV.U32 R3, RZ, RZ, 0x2 ;  /* 0x00000002ff031424 */ /* 0x000fe400078e00ff */
[----:B------:R-:W-:Y:S01]  /*07c0*/  @!P1 IMAD.MOV.U32 R3, RZ, RZ, R21 ;  /* 0x000000ffff039224 */ /* 0x000fe200078e0015 */
[----:B------:R-:W-:Y:S02]  /*07d0*/  @P1 LOP3.LUT R2, R2, 0x30303030, RZ, 0xc0, !PT ;  /* 0x3030303002021812 */ /* 0x000fe400078ec0ff */
[----:B------:R-:W-:Y:S02]  /*07e0*/  @!P1 LOP3.LUT R8, R8, 0x30303030, RZ, 0xc0, !PT ;  /* 0x3030303008089812 */ /* 0x000fe400078ec0ff */
[----:B------:R-:W-:Y:S01]  /*07f0*/  @P1 LOP3.LUT R7, R2, 0xf0f0f0f, R7, 0xf8, !PT ;  /* 0x0f0f0f0f02071812 */ /* 0x000fe200078ef807 */
[----:B------:R-:W-:Y:S01]  /*0800*/  @P1 IMAD.MOV.U32 R2, RZ, RZ, R16 ;  /* 0x000000ffff021224 */ /* 0x000fe200078e0010 */
[----:B------:R-:W-:-:S02]  /*0810*/  @!P1 MOV R2, 0x8 ;  /* 0x0000000800029802 */ /* 0x000fc40000000f00 */
[----:B------:R-:W-:Y:S01]  /*0820*/  @!P1 LOP3.LUT R7, R8, 0xf0f0f0f, R23, 0xf8, !PT ;  /* 0x0f0f0f0f08079812 */ /* 0x000fe200078ef817 */
[----:B------:R-:W-:Y:S06]  /*0830*/  BRA `(.L_x_9) ;  /* 0x0000000000307947 */ /* 0x000fec0003800000 */
.L_x_8:
[----:B------:R-:W-:-:S13]  /*0840*/  ISETP.NE.AND P1, PT, R12, 0x2, PT ;  /* 0x000000020c00780c */ /* 0x000fda0003f25270 */
[----:B------:R-:W-:Y:S01]  /*0850*/  @P1 SHF.R.U32.HI R2, RZ, 0x2, R8 ;  /* 0x00000002ff021819 */ /* 0x000fe20000011608 */
[----:B------:R-:W-:Y:S01]  /*0860*/  @P1 IMAD.MOV.U32 R3, RZ, RZ, 0x6 ;  /* 0x00000006ff031424 */ /* 0x000fe200078e00ff */
[----:B------:R-:W-:Y:S02]  /*0870*/  @P1 SHF.R.U32.HI R7, RZ, 0x4, R7 ;  /* 0x00000004ff071819 */ /* 0x000fe40000011607 */
[----:B------:R-:W-:Y:S02]  /*0880*/  @P1 LOP3.LUT R2, R2, 0x30303030, RZ, 0xc0, !PT ;  /* 0x3030303002021812 */ /* 0x000fe400078ec0ff */
[----:B------:R-:W-:Y:S02]  /*0890*/  @!P1 SHF.R.U32.HI R23, RZ, 0x4, R23 ;  /* 0x00000004ff179819 */ /* 0x000fe40000011617 */
[----:B------:R-:W-:Y:S02]  /*08a0*/  @!P1 LOP3.LUT R8, R8, 0x30303030, RZ, 0xc0, !PT ;  /* 0x3030303008089812 */ /* 0x000fe400078ec0ff */
[----:B------:R-:W-:Y:S01]  /*08b0*/  @P1 LOP3.LUT R7, R2, 0xf0f0f0f, R7, 0xf8, !PT ;  /* 0x0f0f0f0f02071812 */ /* 0x000fe200078ef807 */
[--C-:B------:R-:W-:Y:S01]  /*08c0*/  @P1 IMAD.MOV.U32 R2, RZ, RZ, R16.reuse ;  /* 0x000000ffff021224 */ /* 0x100fe200078e0010 */
[----:B------:R-:W-:Y:S01]  /*08d0*/  @!P1 MOV R3, 0x4 ;  /* 0x0000000400039802 */ /* 0x000fe20000000f00 */
[----:B------:R-:W-:Y:S01]  /*08e0*/  @!P1 IMAD.MOV.U32 R2, RZ, RZ, R16 ;  /* 0x000000ffff029224 */ /* 0x000fe200078e0010 */
[----:B------:R-:W-:-:S07]  /*08f0*/  @!P1 LOP3.LUT R7, R8, 0xf0f0f0f, R23, 0xf8, !PT ;  /* 0x0f0f0f0f08079812 */ /* 0x000fce00078ef817 */
.L_x_9:
[----:B------:R-:W-:Y:S05]  /*0900*/  BSYNC.RECONVERGENT B0 ;  /* 0x0000000000007941 */ /* 0x000fea0003800200 */
.L_x_7:
[----:B------:R-:W-:-:S05]  /*0910*/  IMAD.IADD R3, R2, 0x1, R3 ;  /* 0x0000000102037824 */ /* 0x000fca00078e0203 */
[----:B------:R-:W-:-:S04]  /*0920*/  IADD3 R2, P1, PT, R3, R4, RZ ;  /* 0x0000000403027210 */ /* 0x000fc80007f3e0ff */
[----:B------:R-:W-:-:S05]  /*0930*/  IADD3.X R3, PT, PT, RZ, R5, RZ, P1, !PT ;  /* 0x00000005ff037210 */ /* 0x000fca0000ffe4ff */
[----:B------:R-:W2:Y:S01]  /*0940*/  LDG.E.U8.CONSTANT R2, desc[UR10][R2.64+0xc0] ;  /* 0x0000c00a02027981 */ /* 0x000ea2000c1e9100 */
[----:B------:R-:W-:Y:S02]  /*0950*/  VIADD R15, R15, 0x1 ;  /* 0x000000010f0f7836 */ /* 0x000fe40000000000 */
[----:B------:R-:W-:Y:S01]  /*0960*/  FMUL R6, R17, R6 ;  /* 0x0000000611067220 */ /* 0x000fe20000400000 */
[----:B------:R-:W-:Y:S02]  /*0970*/  IDP.4A.S8.S8 R7, R7, R10, RZ ;  /* 0x0000000a07077226 */ /* 0x000fe400000006ff */
[----:B------:R-:W-:Y:S01]  /*0980*/  IDP.4A.S8.S8 R10, R10, UR7, RZ ;  /* 0x000000070a0a7c26 */ /* 0x000fe200080006ff */
[----:B------:R-:W-:Y:S02]  /*0990*/  ISETP.NE.AND P1, PT, R15, UR4, PT ;  /* 0x000000040f007c0c */ /* 0x000fe4000bf25270 */
[----:B------:R-:W-:Y:S02]  /*09a0*/  I2FP.F32.S32 R7, R7 ;  /* 0x0000000700077245 */ /* 0x000fe40000201400 */
[----:B------:R-:W-:-:S05]  /*09b0*/  I2FP.F32.S32 R10, R10 ;  /* 0x0000000a000a7245 */ /* 0x000fca0000201400 */
[----:B------:R-:W-:Y:S01]  /*09c0*/  FFMA R7, R10, -32, R7 ;  /* 0xc20000000a077823 */ /* 0x000fe20000000007 */
[----:B--2---:R-:W0:Y:S02]  /*09d0*/  I2F.S8 R5, R2 ;  /* 0x0000000200057306 */ /* 0x004e240000001400 */
[----:B0-----:R-:W-:-:S04]  /*09e0*/  FMUL R5, R6, R5 ;  /* 0x0000000506057220 */ /* 0x001fc80000400000 */
[----:B------:R-:W-:Y:S01]  /*09f0*/  FFMA R18, R5, R7, R18 ;  /* 0x0000000705127223 */ /* 0x000fe20000000012 */
[----:B------:R-:W-:Y:S06]  /*0a00*/  @P1 BRA `(.L_x_10) ;  /* 0xfffffff800081947 */ /* 0x000fec000383ffff */
.L_x_3:
        /* <DEDUP_REMOVED lines=9> */
[----:B------:R0:W1:Y:S01]  /*0aa0*/  SHFL.DOWN PT, R7, R4, 0x1, 0x1f ;  /* 0x08201f0004077f89 */ /* 0x00006200000e0000 */
[----:B------:R-:W-:Y:S05]  /*0ab0*/  @P0 EXIT ;  /* 0x000000000000094d */ /* 0x000fea0003800000 */
[----:B------:R-:W2:Y:S01]  /*0ac0*/  LDC R5, c[0x0][0x3a0] ;  /* 0x0000e800ff057b82 */ /* 0x000ea20000000800 */
[----:B-1----:R-:W-:-:S07]  /*0ad0*/  FADD R7, R4, R7 ;  /* 0x0000000704077221 */ /* 0x002fce0000000000 */
[----:B------:R-:W1:Y:S01]  /*0ae0*/  LDC.64 R2, c[0x0][0x390] ;  /* 0x0000e400ff027b82 */ /* 0x000e620000000a00 */
[----:B--2---:R-:W-:-:S04]  /*0af0*/  IMAD R5, R5, UR9, R0 ;  /* 0x0000000905057c24 */ /* 0x004fc8000f8e0200 */
[----:B-1----:R-:W-:-:S05]  /*0b00*/  IMAD.WIDE.U32 R2, R5, 0x4, R2 ;  /* 0x0000000405027825 */ /* 0x002fca00078e0002 */
[----:B------:R-:W-:Y:S01]  /*0b10*/  STG.E desc[UR10][R2.64], R7 ;  /* 0x0000000702007986 */ /* 0x000fe2000c10190a */
[----:B------:R-:W-:Y:S05]  /*0b20*/  EXIT ;  /* 0x000000000000794d */ /* 0x000fea0003800000 */
.L_x_11:
        /* <DEDUP_REMOVED lines=13> */
.L_x_31:


//--------------------- .text.quant_gemv_q4_k_q8_1 --------------------------
	.section	.text.quant_gemv_q4_k_q8_1,"ax",@progbits
	.align	128
        .global         quant_gemv_q4_k_q8_1
        .type           quant_gemv_q4_k_q8_1,@function
        .size           quant_gemv_q4_k_q8_1,(.L_x_32 - quant_gemv_q4_k_q8_1)
        .other          quant_gemv_q4_k_q8_1,@"STO_CUDA_ENTRY STV_DEFAULT"
quant_gemv_q4_k_q8_1:
.text.quant_gemv_q4_k_q8_1:
[----:B------:R-:W0:Y:S01]  /*0000*/  LDC R1, c[0x0][0x37c] ;  /* 0x0000df00ff017b82 */ /* 0x000e220000000800 */
[----:B------:R-:W1:Y:S01]  /*0010*/  S2R R27, SR_TID.X ;  /* 0x00000000001b7919 */ /* 0x000e620000002100 */
[----:B------:R-:W2:Y:S01]  /*0020*/  LDCU UR8, c[0x0][0x3a0] ;  /* 0x00007400ff0877ac */ /* 0x000ea20008000800 */
[----:B0-----:R-:W-:Y:S01]  /*0030*/  VIADD R1, R1, 0xfffffff0 ;  /* 0xfffffff001017836 */ /* 0x001fe20000000000 */
[----:B------:R-:W0:Y:S01]  /*0040*/  S2R R3, SR_CTAID.X ;  /* 0x0000000000037919 */ /* 0x000e220000002500 */
[----:B-1----:R-:W-:-:S05]  /*0050*/  SHF.R.U32.HI R20, RZ, 0x5, R27 ;  /* 0x00000005ff147819 */ /* 0x002fca000001161b */
[----:B0-----:R-:W-:-:S05]  /*0060*/  IMAD R20, R3, 0x8, R20 ;  /* 0x0000000803147824 */ /* 0x001fca00078e0214 */
[----:B--2---:R-:W-:-:S13]  /*0070*/  ISETP.GE.U32.AND P0, PT, R20, UR8, PT ;  /* 0x0000000814007c0c */ /* 0x004fda000bf06070 */
        /* <DEDUP_REMOVED lines=9> */
[----:B------:R-:W-:Y:S01]  /*0110*/  USHF.R.U32.HI UR5, URZ, 0x5, UR4 ;  /* 0x00000005ff057899 */ /* 0x000fe20008011604 */
[----:B------:R-:W-:Y:S01]  /*0120*/  CS2R R28, SRZ ;  /* 0x00000000001c7805 */ /* 0x000fe2000001ff00 */
[----:B------:R-:W-:Y:S01]  /*0130*/  USHF.R.U32.HI UR4, URZ, 0x8, UR4 ;  /* 0x00000008ff047899 */ /* 0x000fe20008011604 */
[----:B------:R-:W2:Y:S03]  /*0140*/  LDCU.64 UR10, c[0x0][0x388] ;  /* 0x00007100ff0a77ac */ /* 0x000ea60008000a00 */
[----:B-1----:R-:W-:Y:S02]  /*0150*/  IMAD R0, R23, UR5, RZ ;  /* 0x0000000517007c24 */ /* 0x002fe4000f8e02ff */
[----:B------:R-:W-:Y:S02]  /*0160*/  IMAD R26, R20, UR4, RZ ;  /* 0x00000004141a7c24 */ /* 0x000fe4000f8e02ff */
[----:B------:R-:W-:Y:S01]  /*0170*/  IMAD R3, R0, 0x24, RZ ;  /* 0x0000002400037824 */ /* 0x000fe200078e02ff */
[----:B------:R-:W-:Y:S01]  /*0180*/  SHF.R.U32.HI R0, RZ, 0x2, R27 ;  /* 0x00000002ff007819 */ /* 0x000fe2000001161b */
[----:B------:R-:W-:-:S02]  /*0190*/  IMAD.SHL.U32 R27, R27, 0x4, RZ ;  /* 0x000000041b1b7824 */ /* 0x000fc400078e00ff */
[----:B------:R-:W-:Y:S01]  /*01a0*/  IMAD R26, R26, 0x90, RZ ;  /* 0x000000901a1a7824 */ /* 0x000fe200078e02ff */
[----:B------:R-:W-:Y:S02]  /*01b0*/  LOP3.LUT R0, R0, 0x6, RZ, 0xc0, !PT ;  /* 0x0000000600007812 */ /* 0x000fe400078ec0ff */
[----:B------:R-:W-:-:S03]  /*01c0*/  LOP3.LUT R27, R27, 0x1c, RZ, 0xc0, !PT ;  /* 0x0000001c1b1b7812 */ /* 0x000fc600078ec0ff */
[----:B------:R-:W-:Y:S01]  /*01d0*/  IMAD.IADD R22, R1, 0x1, R0 ;  /* 0x0000000101167824 */ /* 0x000fe200078e0200 */
[----:B0-----:R-:W-:-:S05]  /*01e0*/  IADD3 R24, P0, PT, R3, R24, RZ ;  /* 0x0000001803187210 */ /* 0x001fca0007f1e0ff */
[----:B--2---:R-:W-:-:S08]  /*01f0*/  IMAD.X R25, RZ, RZ, R25, P0 ;  /* 0x000000ffff197224 */ /* 0x004fd000000e0619 */
.L_x_13:
[----:B------:R-:W-:-:S05]  /*0200*/  IMAD R13, R29, 0x90, RZ ;  /* 0x000000901d0d7824 */ /* 0x000fca00078e02ff */
[----:B------:R-:W-:-:S04]  /*0210*/  IADD3 R12, P0, P1, R13, UR10, R26 ;  /* 0x0000000a0d0c7c10 */ /* 0x000fc8000f91e01a */
[----:B------:R-:W-:-:S05]  /*0220*/  IADD3.X R13, PT, PT, RZ, UR11, RZ, P0, P1 ;  /* 0x0000000bff0d7c10 */ /* 0x000fca00087e24ff */
[----:B------:R-:W2:Y:S04]  /*0230*/  LDG.E.U8.CONSTANT R2, desc[UR6][R12.64+0x4] ;  /* 0x000004060c027981 */ /* 0x000ea8000c1e9100 */
[----:B------:R-:W3:Y:S04]  /*0240*/  LDG.E.U8.CONSTANT R6, desc[UR6][R12.64+0x5] ;  /* 0x000005060c067981 */ /* 0x000ee8000c1e9100 */
[----:B------:R-:W4:Y:S04]  /*0250*/  LDG.E.U8.CONSTANT R11, desc[UR6][R12.64+0xc] ;  /* 0x00000c060c0b7981 */ /* 0x000f28000c1e9100 */
[----:B------:R-:W5:Y:S04]  /*0260*/  LDG.E.U8.CONSTANT R8, desc[UR6][R12.64+0x8] ;  /* 0x000008060c087981 */ /* 0x000f68000c1e9100 */
[----:B------:R-:W5:Y:S04]  /*0270*/  LDG.E.U8.CONSTANT R3, desc[UR6][R12.64+0xd] ;  /* 0x00000d060c037981 */ /* 0x000f68000c1e9100 */
[----:B------:R-:W5:Y:S04]  /*0280*/  LDG.E.U8.CONSTANT R5, desc[UR6][R12.64+0x6] ;  /* 0x000006060c057981 */ /* 0x000f68000c1e9100 */
[----:B------:R-:W5:Y:S01]  /*0290*/  LDG.E.U8.CONSTANT R10, desc[UR6][R12.64+0x7] ;  /* 0x000007060c0a7981 */ /* 0x000f62000c1e9100 */
[----:B--2---:R-:W-:-:S02]  /*02a0*/  LOP3.LUT R4, R2, 0x3f, RZ, 0xc0, !PT ;  /* 0x0000003f02047812 */ /* 0x004fc400078ec0ff */
[----:B------:R-:W-:Y:S02]  /*02b0*/  SHF.R.U32.HI R2, RZ, 0x2, R2 ;  /* 0x00000002ff027819 */ /* 0x000fe40000011602 */
[----:B---3--:R-:W-:Y:S02]  /*02c0*/  SHF.R.U32.HI R9, RZ, 0x2, R6 ;  /* 0x00000002ff097819 */ /* 0x008fe40000011606 */
[----:B------:R-:W-:Y:S02]  /*02d0*/  LOP3.LUT R2, R2, 0x30, RZ, 0xc0, !PT ;  /* 0x0000003002027812 */ /* 0x000fe400078ec0ff */
[----:B------:R-:W-:Y:S02]  /*02e0*/  LOP3.LUT R7, R6, 0x3f, RZ, 0xc0, !PT ;  /* 0x0000003f06077812 */ /* 0x000fe400078ec0ff */
[----:B------:R-:W-:Y:S02]  /*02f0*/  LOP3.LUT R14, R9, 0x30, RZ, 0xc0, !PT ;  /* 0x00000030090e7812 */ /* 0x000fe400078ec0ff */
[----:B----4-:R-:W-:Y:S01]  /*0300*/  LOP3.LUT R15, R2, 0xf, R11, 0xf8, !PT ;  /* 0x0000000f020f7812 */ /* 0x010fe200078ef80b */
[----:B------:R-:W2:Y:S01]  /*0310*/  LDG.E.U8.CONSTANT R9, desc[UR6][R12.64+0xe] ;  /* 0x00000e060c097981 */ /* 0x000ea2000c1e9100 */
[----:B------:R-:W-:-:S03]  /*0320*/  PRMT R4, R4, 0x3340, R7 ;  /* 0x0000334004047816 */ /* 0x000fc60000000007 */
[----:B------:R-:W3:Y:S01]  /*0330*/  LDG.E.U8.CONSTANT R2, desc[UR6][R12.64+0xf] ;  /* 0x00000f060c027981 */ /* 0x000ee2000c1e9100 */
[----:B-----5:R-:W-:Y:S02]  /*0340*/  SHF.R.U32.HI R7, RZ, 0x2, R8 ;  /* 0x00000002ff077819 */ /* 0x020fe40000011608 */
[----:B------:R-:W-:Y:S02]  /*0350*/  LOP3.LUT R14, R14, 0xf, R3, 0xf8, !PT ;  /* 0x0000000f0e0e7812 */ /* 0x000fe400078ef803 */
[----:B------:R-:W-:Y:S02]  /*0360*/  LOP3.LUT R6, R7, 0x30, RZ, 0xc0, !PT ;  /* 0x0000003007067812 */ /* 0x000fe400078ec0ff */
[----:B------:R-:W-:Y:S02]  /*0370*/  PRMT R15, R15, 0x3340, R14 ;  /* 0x000033400f0f7816 */ /* 0x000fe4000000000e */
[----:B------:R-:W4:Y:S01]  /*0380*/  LDG.E.U8.CONSTANT R14, desc[UR6][R12.64+0x9] ;  /* 0x000009060c0e7981 */ /* 0x000f22000c1e9100 */
[----:B------:R-:W-:-:S02]  /*0390*/  LEA.HI R11, R11, R6, RZ, 0x1c ;  /* 0x000000060b0b7211 */ /* 0x000fc400078fe0ff */
[----:B------:R-:W-:Y:S02]  /*03a0*/  LOP3.LUT R6, R5, 0x3f, RZ, 0xc0, !PT ;  /* 0x0000003f05067812 */ /* 0x000fe400078ec0ff */
[----:B------:R-:W-:-:S04]  /*03b0*/  LOP3.LUT R7, R10, 0x3f, RZ, 0xc0, !PT ;  /* 0x0000003f0a077812 */ /* 0x000fc800078ec0ff */
[----:B------:R-:W-:Y:S02]  /*03c0*/  PRMT R7, R6, 0x3340, R7 ;  /* 0x0000334006077816 */ /* 0x000fe40000000007 */
[----:B------:R-:W5:Y:S02]  /*03d0*/  LDG.E.U8.CONSTANT R6, desc[UR6][R12.64+0xa] ;  /* 0x00000a060c067981 */ /* 0x000f64000c1e9100 */
[----:B------:R-:W-:Y:S02]  /*03e0*/  PRMT R4, R4, 0x5410, R7 ;  /* 0x0000541004047816 */ /* 0x000fe40000000007 */
[----:B------:R-:W5:Y:S01]  /*03f0*/  LDG.E.U8.CONSTANT R7, desc[UR6][R12.64+0xb] ;  /* 0x00000b060c077981 */ /* 0x000f62000c1e9100 */
[----:B------:R-:W-:Y:S02]  /*0400*/  SHF.R.U32.HI R5, RZ, 0x2, R5 ;  /* 0x00000002ff057819 */ /* 0x000fe40000011605 */
[----:B------:R-:W-:Y:S02]  /*0410*/  SHF.R.U32.HI R16, RZ, 0x2, R10 ;  /* 0x00000002ff107819 */ /* 0x000fe4000001160a */
[----:B------:R-:W-:-:S02]  /*0420*/  LOP3.LUT R10, R5, 0x30, RZ, 0xc0, !PT ;  /* 0x00000030050a7812 */ /* 0x000fc400078ec0ff */
[----:B------:R-:W-:Y:S02]  /*0430*/  LOP3.LUT R5, R16, 0x30, RZ, 0xc0, !PT ;  /* 0x0000003010057812 */ /* 0x000fe400078ec0ff */
[----:B------:R-:W-:Y:S02]  /*0440*/  LOP3.LUT R8, R8, 0x3f, RZ, 0xc0, !PT ;  /* 0x0000003f08087812 */ /* 0x000fe400078ec0ff */
[----:B------:R-:W-:-:S05]  /*0450*/  LEA R18, P0, R21, R12, 0x2 ;  /* 0x0000000c15127211 */ /* 0x000fca00078010ff */
[----:B------:R-:W-:-:S05]  /*0460*/  IMAD.X R19, RZ, RZ, R13, P0 ;  /* 0x000000ffff137224 */ /* 0x000fca00000e060d */
[----:B------:R-:W5:Y:S04]  /*0470*/  LDG.E.CONSTANT R18, desc[UR6][R18.64+0x10] ;  /* 0x0000100612127981 */ /* 0x000f68000c1e9900 */
[----:B------:R-:W5:Y:S01]  /*0480*/  LDG.E.U16.CONSTANT R19, desc[UR6][R12.64] ;  /* 0x000000060c137981 */ /* 0x000f62000c1e9500 */
[----:B--2---:R-:W-:Y:S02]  /*0490*/  LOP3.LUT R10, R10, 0xf, R9, 0xf8, !PT ;  /* 0x0000000f0a0a7812 */ /* 0x004fe400078ef809 */
[----:B---3--:R-:W-:-:S04]  /*04a0*/  LOP3.LUT R5, R5, 0xf, R2, 0xf8, !PT ;  /* 0x0000000f05057812 */ /* 0x008fc800078ef802 */
[----:B------:R-:W-:-:S04]  /*04b0*/  PRMT R10, R10, 0x3340, R5 ;  /* 0x000033400a0a7816 */ /* 0x000fc80000000005 */
[----:B------:R-:W-:Y:S02]  /*04c0*/  PRMT R5, R15, 0x5410, R10 ;  /* 0x000054100f057816 */ /* 0x000fe4000000000a */
[----:B----4-:R-:W-:-:S04]  /*04d0*/  SHF.R.U32.HI R10, RZ, 0x2, R14 ;  /* 0x00000002ff0a7819 */ /* 0x010fc8000001160e */
[----:B------:R-:W-:-:S04]  /*04e0*/  LOP3.LUT R10, R10, 0x30, RZ, 0xc0, !PT ;  /* 0x000000300a0a7812 */ /* 0x000fc800078ec0ff */
[----:B------:R-:W-:Y:S02]  /*04f0*/  LEA.HI R10, R3, R10, RZ, 0x1c ;  /* 0x0000000a030a7211 */ /* 0x000fe400078fe0ff */
[----:B-----5:R-:W-:Y:S02]  /*0500*/  SHF.R.U32.HI R3, RZ, 0x2, R6 ;  /* 0x00000002ff037819 */ /* 0x020fe40000011606 */
[----:B------:R-:W-:Y:S02]  /*0510*/  PRMT R11, R11, 0x3340, R10 ;  /* 0x000033400b0b7816 */ /* 0x000fe4000000000a */
[----:B------:R-:W-:Y:S02]  /*0520*/  LOP3.LUT R10, R3, 0x30, RZ, 0xc0, !PT ;  /* 0x00000030030a7812 */ /* 0x000fe400078ec0ff */
[----:B------:R-:W-:Y:S02]  /*0530*/  LOP3.LUT R15, R14, 0x3f, RZ, 0xc0, !PT ;  /* 0x0000003f0e0f7812 */ /* 0x000fe400078ec0ff */
[----:B------:R-:W-:Y:S01]  /*0540*/  LEA.HI R9, R9, R10, RZ, 0x1c ;  /* 0x0000000a09097211 */ /* 0x000fe200078fe0ff */
[----:B------:R-:W-:Y:S01]  /*0550*/  IMAD R3, R29, 0x8, R0 ;  /* 0x000000081d037824 */ /* 0x000fe200078e0200 */
[----:B------:R-:W-:-:S02]  /*0560*/  SHF.R.U32.HI R10, RZ, 0x2, R7 ;  /* 0x00000002ff0a7819 */ /* 0x000fc40000011607 */
[----:B------:R-:W-:Y:S01]  /*0570*/  PRMT R8, R8, 0x3340, R15 ;  /* 0x0000334008087816 */ /* 0x000fe2000000000f */
[----:B------:R-:W-:Y:S01]  /*0580*/  IMAD R3, R3, 0x24, RZ ;  /* 0x0000002403037824 */ /* 0x000fe200078e02ff */
[----:B------:R-:W-:-:S04]  /*0590*/  LOP3.LUT R15, R10, 0x30, RZ, 0xc0, !PT ;  /* 0x000000300a0f7812 */ /* 0x000fc800078ec0ff */
[----:B------:R-:W-:Y:S01]  /*05a0*/  LEA.HI R2, R2, R15, RZ, 0x1c ;  /* 0x0000000f02027211 */ /* 0x000fe200078fe0ff */
[----:B------:R-:W-:Y:S01]  /*05b0*/  VIADD R15, R3, 0x24 ;  /* 0x00000024030f7836 */ /* 0x000fe20000000000 */
[----:B------:R-:W-:Y:S02]  /*05c0*/  LOP3.LUT R6, R6, 0x3f, RZ, 0xc0, !PT ;  /* 0x0000003f06067812 */ /* 0x000fe400078ec0ff */
[----:B------:R-:W-:Y:S02]  /*05d0*/  LOP3.LUT R7, R7, 0x3f, RZ, 0xc0, !PT ;  /* 0x0000003f07077812 */ /* 0x000fe400078ec0ff */
[----:B------:R-:W-:Y:S02]  /*05e0*/  IADD3 R14, P1, PT, R15, R24, RZ ;  /* 0x000000180f0e7210 */ /* 0x000fe40007f3e0ff */
[----:B------:R-:W-:Y:S02]  /*05f0*/  PRMT R7, R6, 0x3340, R7 ;  /* 0x0000334006077816 */ /* 0x000fe40000000007 */
[----:B------:R-:W-:Y:S01]  /*0600*/  PRMT R2, R9, 0x3340, R2 ;  /* 0x0000334009027816 */ /* 0x000fe20000000002 */
[----:B------:R-:W-:Y:S01]  /*0610*/  IMAD.X R15, RZ, RZ, R25, P1 ;  /* 0x000000ffff0f7224 */ /* 0x000fe200008e0619 */
[----:B------:R-:W-:-:S02]  /*0620*/  IADD3 R16, P1, PT, R27, R14, RZ ;  /* 0x0000000e1b107210 */ /* 0x000fc40007f3e0ff */
[----:B------:R-:W-:Y:S02]  /*0630*/  PRMT R6, R8, 0x5410, R7 ;  /* 0x0000541008067816 */ /* 0x000fe40000000007 */
[----:B------:R-:W-:Y:S01]  /*0640*/  PRMT R7, R11, 0x5410, R2 ;  /* 0x000054100b077816 */ /* 0x000fe20000000002 */
[----:B------:R-:W-:Y:S01]  /*0650*/  IMAD.X R17, RZ, RZ, R15, P1 ;  /* 0x000000ffff117224 */ /* 0x000fe200008e060f */
[----:B------:R-:W-:Y:S01]  /*0660*/  IADD3 R2, P0, PT, R3, R24, RZ ;  /* 0x0000001803027210 */ /* 0x000fe20007f1e0ff */
[----:B------:R0:W-:Y:S04]  /*0670*/  STL.64 [R1], R4 ;  /* 0x0000000401007387 */ /* 0x0001e80000100a00 */
[----:B------:R1:W-:Y:S01]  /*0680*/  STL.64 [R1+0x8], R6 ;  /* 0x0000080601007387 */ /* 0x0003e20000100a00 */
[----:B------:R-:W-:Y:S01]  /*0690*/  IMAD.X R3, RZ, RZ, R25, P0 ;  /* 0x000000ffff037224 */ /* 0x000fe200000e0619 */
[----:B------:R-:W-:-:S02]  /*06a0*/  IADD3 R8, P0, PT, R27, R2, RZ ;  /* 0x000000021b087210 */ /* 0x000fc40007f1e0ff */
[----:B------:R-:W2:Y:S04]  /*06b0*/  LDL.U16 R10, [R22] ;  /* 0x00000000160a7983 */ /* 0x000ea80000100400 */
[----:B------:R-:W3:Y:S01]  /*06c0*/  LDG.E.CONSTANT R11, desc[UR6][R16.64+0x4] ;  /* 0x00000406100b7981 */ /* 0x000ee2000c1e9900 */
[----:B------:R-:W-:-:S03]  /*06d0*/  IMAD.X R9, RZ, RZ, R3, P0 ;  /* 0x000000ffff097224 */ /* 0x000fc600000e0603 */
[----:B------:R-:W4:Y:S04]  /*06e0*/  LDG.E.U16.CONSTANT R14, desc[UR6][R14.64] ;  /* 0x000000060e0e7981 */ /* 0x000f28000c1e9500 */
[----:B------:R-:W5:Y:S04]  /*06f0*/  LDG.E.CONSTANT R8, desc[UR6][R8.64+0x4] ;  /* 0x0000040608087981 */ /* 0x000f68000c1e9900 */
[----:B0-----:R-:W5:Y:S04]  /*0700*/  LDL.U16 R4, [R22+0x8] ;  /* 0x0000080016047983 */ /* 0x001f680000100400 */
[----:B------:R0:W5:Y:S04]  /*0710*/  LDG.E.U16.CONSTANT R2, desc[UR6][R2.64] ;  /* 0x0000000602027981 */ /* 0x000168000c1e9500 */
[----:B------:R-:W5:Y:S01]  /*0720*/  LDG.E.U16.CONSTANT R5, desc[UR6][R12.64+0x2] ;  /* 0x000002060c057981 */ /* 0x000f62000c1e9500 */
[----:B-1----:R-:W-:-:S04]  /*0730*/  SHF.R.U32.HI R6, RZ, 0x4, R18 ;  /* 0x00000004ff067819 */ /* 0x002fc80000011612 */
[----:B------:R-:W-:Y:S01]  /*0740*/  LOP3.LUT R6, R6, 0xf0f0f0f, RZ, 0xc0, !PT ;  /* 0x0f0f0f0f06067812 */ /* 0x000fe200078ec0ff */
[----:B------:R-:W-:Y:S01]  /*0750*/  HADD2.F32 R19, -RZ, R19.H0_H0 ;  /* 0x20000013ff137230 */ /* 0x000fe20000004100 */
[----:B------:R-:W-:Y:S01]  /*0760*/  UMOV UR5, 0x1010101 ;  /* 0x0101010100057882 */ /* 0x000fe20000000000 */
[----:B------:R-:W-:-:S05]  /*0770*/  VIADD R29, R29, 0x1 ;  /* 0x000000011d1d7836 */ /* 0x000fca0000000000 */
[----:B------:R-:W-:Y:S02]  /*0780*/  ISETP.NE.AND P0, PT, R29, UR4, PT ;  /* 0x000000041d007c0c */ /* 0x000fe4000bf05270 */
[----:B--2---:R-:W-:Y:S01]  /*0790*/  PRMT R7, R10, 0x7771, RZ ;  /* 0x000077710a077816 */ /* 0x004fe200000000ff */
[----:B---3--:R-:W-:-:S04]  /*07a0*/  IDP.4A.S8.S8 R6, R6, R11, RZ ;  /* 0x0000000b06067226 */ /* 0x008fc800000006ff */
[----:B------:R-:W-:Y:S01]  /*07b0*/  IMAD R6, R6, R7, RZ ;  /* 0x0000000706067224 */ /* 0x000fe200078e02ff */
[----:B------:R-:W-:Y:S01]  /*07c0*/  LOP3.LUT R7, R18, 0xf0f0f0f, RZ, 0xc0, !PT ;  /* 0x0f0f0f0f12077812 */ /* 0x000fe200078ec0ff */
[----:B----4-:R-:W-:Y:S01]  /*07d0*/  HADD2.F32 R14, -RZ, R14.H0_H0 ;  /* 0x2000000eff0e7230 */ /* 0x010fe20000004100 */
[----:B------:R-:W-:-:S03]  /*07e0*/  PRMT R10, R10, 0x7770, RZ ;  /* 0x000077700a0a7816 */ /* 0x000fc600000000ff */
[----:B-----5:R-:W-:Y:S01]  /*07f0*/  IDP.4A.S8.S8 R7, R7, R8, RZ ;  /* 0x0000000807077226 */ /* 0x020fe200000006ff */
[----:B------:R-:W-:Y:S01]  /*0800*/  I2FP.F32.S32 R6, R6 ;  /* 0x0000000600067245 */ /* 0x000fe20000201400 */
[----:B0-----:R-:W-:Y:S01]  /*0810*/  FMUL R3, R19, R14 ;  /* 0x0000000e13037220 */ /* 0x001fe20000400000 */
[----:B------:R-:W-:Y:S01]  /*0820*/  PRMT R9, R4, 0x7770, RZ ;  /* 0x0000777004097816 */ /* 0x000fe200000000ff */
[----:B------:R-:W-:Y:S02]  /*0830*/  IDP.4A.S8.S8 R8, R8, UR5, RZ ;  /* 0x0000000508087c26 */ /* 0x000fe400080006ff */
[----:B------:R-:W-:Y:S02]  /*0840*/  IMAD R7, R7, R10, RZ ;  /* 0x0000000a07077224 */ /* 0x000fe400078e02ff */
[----:B------:R-:W-:Y:S01]  /*0850*/  HADD2.F32 R2, -RZ, R2.H0_H0 ;  /* 0x20000002ff027230 */ /* 0x000fe20000004100 */
[----:B------:R-:W-:Y:S01]  /*0860*/  PRMT R4, R4, 0x7771, RZ ;  /* 0x0000777104047816 */ /* 0x000fe200000000ff */
[----:B------:R-:W-:Y:S01]  /*0870*/  FMUL R10, R3, R6 ;  /* 0x00000006030a7220 */ /* 0x000fe20000400000 */
[----:B------:R-:W-:Y:S01]  /*0880*/  IMAD R8, R8, R9, RZ ;  /* 0x0000000908087224 */ /* 0x000fe200078e02ff */
[----:B------:R-:W-:Y:S01]  /*0890*/  I2FP.F32.S32 R6, R7 ;  /* 0x0000000700067245 */ /* 0x000fe20000201400 */
[----:B------:R-:W-:-:S02]  /*08a0*/  IDP.4A.S8.S8 R11, R11, UR5, RZ ;  /* 0x000000050b0b7c26 */ /* 0x000fc400080006ff */
[----:B------:R-:W-:Y:S01]  /*08b0*/  FMUL R19, R19, R2 ;  /* 0x0000000213137220 */ /* 0x000fe20000400000 */
[----:B------:R-:W-:Y:S01]  /*08c0*/  HADD2.F32 R5, -RZ, R5.H0_H0 ;  /* 0x20000005ff057230 */ /* 0x000fe20000004100 */
[----:B------:R-:W-:Y:S01]  /*08d0*/  I2FP.F32.S32 R8, R8 ;  /* 0x0000000800087245 */ /* 0x000fe20000201400 */
[----:B------:R-:W-:Y:S02]  /*08e0*/  IMAD R4, R11, R4, RZ ;  /* 0x000000040b047224 */ /* 0x000fe400078e02ff */
[----:B------:R-:W-:Y:S01]  /*08f0*/  FFMA R6, R19, R6, R10 ;  /* 0x0000000613067223 */ /* 0x000fe2000000000a */
[C---:B------:R-:W-:Y:S01]  /*0900*/  FMUL R3, R5.reuse, R2 ;  /* 0x0000000205037220 */ /* 0x040fe20000400000 */
[----:B------:R-:W-:Y:S01]  /*0910*/  FMUL R14, R5, R14 ;  /* 0x0000000e050e7220 */ /* 0x000fe20000400000 */
[----:B------:R-:W-:Y:S02]  /*0920*/  I2FP.F32.S32 R4, R4 ;  /* 0x0000000400047245 */ /* 0x000fe40000201400 */
[----:B------:R-:W-:-:S04]  /*0930*/  FFMA R3, -R3, R8, R6 ;  /* 0x0000000803037223 */ /* 0x000fc80000000106 */
[----:B------:R-:W-:-:S04]  /*0940*/  FFMA R3, -R14, R4, R3 ;  /* 0x000000040e037223 */ /* 0x000fc80000000103 */
[----:B------:R-:W-:Y:S01]  /*0950*/  FADD R28, R3, R28 ;  /* 0x0000001c031c7221 */ /* 0x000fe20000000000 */
[----:B------:R-:W-:Y:S06]  /*0960*/  @P0 BRA `(.L_x_13) ;  /* 0xfffffff800240947 */ /* 0x000fec000383ffff */
.L_x_12:
        /* <DEDUP_REMOVED lines=17> */
.L_x_14:
        /* <DEDUP_REMOVED lines=16> */
.L_x_32:


//--------------------- .text.quant_gemv_q4_k_f32 --------------------------
	.section	.text.quant_gemv_q4_k_f32,"ax",@progbits
	.align	128
        .global         quant_gemv_q4_k_f32
        .type           quant_gemv_q4_k_f32,@function
        .size           quant_gemv_q4_k_f32,(.L_x_33 - quant_gemv_q4_k_f32)
        .other          quant_gemv_q4_k_f32,@"STO_CUDA_ENTRY STV_DEFAULT"
quant_gemv_q4_k_f32:
.text.quant_gemv_q4_k_f32:
        /* <DEDUP_REMOVED lines=10> */
[----:B------:R-:W-:Y:S01]  /*00a0*/  IMAD.MOV.U32 R9, RZ, RZ, RZ ;  /* 0x000000ffff097224 */ /* 0x000fe200078e00ff */
[----:B------:R-:W2:Y:S01]  /*00b0*/  LDCU.64 UR8, c[0x0][0x358] ;  /* 0x00006b00ff0877ac */ /* 0x000ea20008000a00 */
[----:B0-----:R-:W-:-:S09]  /*00c0*/  UISETP.GE.U32.AND UP0, UPT, UR4, 0x100, UPT ;  /* 0x000001000400788c */ /* 0x001fd2000bf06070 */
[----:B-12---:R-:W-:Y:S05]  /*00d0*/  BRA.U !UP0, `(.L_x_15) ;  /* 0x0000000908707547 */ /* 0x006fea000b800000 */
[----:B------:R-:W0:Y:S01]  /*00e0*/  LDC.64 R6, c[0x0][0x380] ;  /* 0x0000e000ff067b82 */ /* 0x000e220000000a00 */
[----:B------:R-:W-:Y:S01]  /*00f0*/  USHF.R.U32.HI UR5, URZ, 0x8, UR4 ;  /* 0x00000008ff057899 */ /* 0x000fe20008011604 */
[----:B------:R-:W-:Y:S01]  /*0100*/  LOP3.LUT R2, R2, 0x1f, RZ, 0xc0, !PT ;  /* 0x0000001f02027812 */ /* 0x000fe200078ec0ff */
[----:B------:R-:W-:-:S04]  /*0110*/  UIMAD UR4, UR6, UR4, URZ ;  /* 0x00000004060472a4 */ /* 0x000fc8000f8e02ff */
[----:B------:R-:W-:Y:S01]  /*0120*/  IMAD R3, R0, UR5, RZ ;  /* 0x0000000500037c24 */ /* 0x000fe2000f8e02ff */
[----:B------:R-:W1:Y:S01]  /*0130*/  LDC.64 R8, c[0x0][0x388] ;  /* 0x0000e200ff087b82 */ /* 0x000e620000000a00 */
[----:B------:R-:W-:Y:S01]  /*0140*/  IADD3 R5, P1, PT, R2, UR4, RZ ;  /* 0x0000000402057c10 */ /* 0x000fe2000ff3e0ff */
[----:B------:R-:W-:Y:S01]  /*0150*/  UIADD3 UR5, UPT, UPT, -UR5, URZ, URZ ;  /* 0x000000ff05057290 */ /* 0x000fe2000fffe1ff */
[----:B------:R-:W-:Y:S02]  /*0160*/  IMAD R3, R3, 0x90, RZ ;  /* 0x0000009003037824 */ /* 0x000fe400078e02ff */
[----:B0-----:R-:W-:Y:S01]  /*0170*/  LEA R4, P0, R5, R6, 0x2 ;  /* 0x0000000605047211 */ /* 0x001fe200078010ff */
[----:B------:R-:W-:-:S03]  /*0180*/  IMAD.X R6, RZ, RZ, RZ, P1 ;  /* 0x000000ffff067224 */ /* 0x000fc600008e06ff */
[----:B------:R-:W-:Y:S02]  /*0190*/  IADD3 R4, P2, PT, R4, 0x200, RZ ;  /* 0x0000020004047810 */ /* 0x000fe40007f5e0ff */
[----:B------:R-:W-:Y:S02]  /*01a0*/  LEA.HI.X R5, R5, R7, R6, 0x2, P0 ;  /* 0x0000000705057211 */ /* 0x000fe400000f1406 */
[----:B-1----:R-:W-:-:S03]  /*01b0*/  IADD3 R2, P1, PT, R3, R8, RZ ;  /* 0x0000000803027210 */ /* 0x002fc60007f3e0ff */
[----:B------:R-:W-:Y:S02]  /*01c0*/  IMAD.X R5, RZ, RZ, R5, P2 ;  /* 0x000000ffff057224 */ /* 0x000fe400010e0605 */
[----:B------:R-:W-:Y:S02]  /*01d0*/  IMAD.X R3, RZ, RZ, R9, P1 ;  /* 0x000000ffff037224 */ /* 0x000fe400008e0609 */
[----:B------:R-:W-:-:S07]  /*01e0*/  IMAD.MOV.U32 R9, RZ, RZ, RZ ;  /* 0x000000ffff097224 */ /* 0x000fce00078e00ff */
.L_x_16:
[----:B------:R-:W0:Y:S01]  /*01f0*/  S2R R6, SR_TID.X ;  /* 0x0000000000067919 */ /* 0x000e220000002100 */
[----:B------:R-:W2:Y:S04]  /*0200*/  LDG.E.U8.CONSTANT R26, desc[UR8][R2.64+0x4] ;  /* 0x00000408021a7981 */ /* 0x000ea8000c1e9100 */
[----:B------:R-:W3:Y:S04]  /*0210*/  LDG.E.U8.CONSTANT R24, desc[UR8][R2.64+0x8] ;  /* 0x0000080802187981 */ /* 0x000ee8000c1e9100 */
[----:B------:R-:W4:Y:S04]  /*0220*/  LDG.E.U16.CONSTANT R14, desc[UR8][R2.64] ;  /* 0x00000008020e7981 */ /* 0x000f28000c1e9500 */
[----:B------:R-:W5:Y:S04]  /*0230*/  LDG.E.U16.CONSTANT R13, desc[UR8][R2.64+0x2] ;  /* 0x00000208020d7981 */ /* 0x000f68000c1e9500 */
[----:B------:R-:W5:Y:S04]  /*0240*/  LDG.E.CONSTANT R28, desc[UR8][R4.64+-0x200] ;  /* 0xfffe0008041c7981 */ /* 0x000f68000c1e9900 */
[----:B------:R-:W5:Y:S04]  /*0250*/  LDG.E.U8.CONSTANT R22, desc[UR8][R2.64+0x5] ;  /* 0x0000050802167981 */ /* 0x000f68000c1e9100 */
[----:B------:R-:W5:Y:S01]  /*0260*/  LDG.E.U8.CONSTANT R20, desc[UR8][R2.64+0x9] ;  /* 0x0000090802147981 */ /* 0x000f62000c1e9100 */
[----:B0-----:R-:W-:-:S03]  /*0270*/  LOP3.LUT R7, R6, 0x1f, RZ, 0xc0, !PT ;  /* 0x0000001f06077812 */ /* 0x001fc600078ec0ff */
[----:B------:R-:W5:Y:S01]  /*0280*/  LDG.E.U8.CONSTANT R16, desc[UR8][R2.64+0x6] ;  /* 0x0000060802107981 */ /* 0x000f62000c1e9100 */
[----:B------:R-:W-:-:S03]  /*0290*/  IADD3 R6, P0, PT, R7, R2, RZ ;  /* 0x0000000207067210 */ /* 0x000fc60007f1e0ff */
[----:B------:R-:W5:Y:S02]  /*02a0*/  LDG.E.U8.CONSTANT R15, desc[UR8][R2.64+0xa] ;  /* 0x00000a08020f7981 */ /* 0x000f64000c1e9100 */
[----:B------:R-:W-:Y:S02]  /*02b0*/  IMAD.X R7, RZ, RZ, R3, P0 ;  /* 0x000000ffff077224 */ /* 0x000fe400000e0603 */
[----:B------:R-:W5:Y:S04]  /*02c0*/  LDG.E.CONSTANT R17, desc[UR8][R4.64+-0x180] ;  /* 0xfffe800804117981 */ /* 0x000f68000c1e9900 */
[----:B------:R-:W5:Y:S04]  /*02d0*/  LDG.E.U8.CONSTANT R11, desc[UR8][R6.64+0x10] ;  /* 0x00001008060b7981 */ /* 0x000f68000c1e9100 */
[----:B------:R-:W5:Y:S04]  /*02e0*/  LDG.E.U8.CONSTANT R21, desc[UR8][R6.64+0x30] ;  /* 0x0000300806157981 */ /* 0x000f68000c1e9100 */
[----:B------:R-:W5:Y:S04]  /*02f0*/  LDG.E.U8.CONSTANT R8, desc[UR8][R2.64+0x7] ;  /* 0x0000070802087981 */ /* 0x000f68000c1e9100 */
[----:B------:R-:W5:Y:S04]  /*0300*/  LDG.E.CONSTANT R12, desc[UR8][R4.64+-0x100] ;  /* 0xffff0008040c7981 */ /* 0x000f68000c1e9900 */
[----:B------:R-:W5:Y:S01]  /*0310*/  LDG.E.U8.CONSTANT R10, desc[UR8][R2.64+0xb] ;  /* 0x00000b08020a7981 */ /* 0x000f62000c1e9100 */
[----:B--2---:R-:W-:-:S02]  /*0320*/  LOP3.LUT R19, R26, 0x3f, RZ, 0xc0, !PT ;  /* 0x0000003f1a137812 */ /* 0x004fc400078ec0ff */
[----:B---3--:R-:W-:-:S04]  /*0330*/  LOP3.LUT R23, R24, 0x3f, RZ, 0xc0, !PT ;  /* 0x0000003f18177812 */ /* 0x008fc800078ec0ff */
[----:B------:R-:W0:Y:S08]  /*0340*/  I2F.U16 R19, R19 ;  /* 0x0000001300137306 */ /* 0x000e300000101000 */
[----:B------:R-:W1:Y:S01]  /*0350*/  I2F.U16 R23, R23 ;  /* 0x0000001700177306 */ /* 0x000e620000101000 */
[----:B----4-:R-:W-:Y:S02]  /*0360*/  HADD2.F32 R14, -RZ, R14.H0_H0 ;  /* 0x2000000eff0e7230 */ /* 0x010fe40000004100 */
[----:B-----5:R-:W-:-:S03]  /*0370*/  HADD2.F32 R13, -RZ, R13.H0_H0 ;  /* 0x2000000dff0d7230 */ /* 0x020fc60000004100 */
[----:B0-----:R-:W-:Y:S01]  /*0380*/  FMUL R25, R14, R19 ;  /* 0x000000130e197220 */ /* 0x001fe20000400000 */
[----:B------:R-:W-:-:S04]  /*0390*/  LOP3.LUT R29, R11, 0xf, RZ, 0xc0, !PT ;  /* 0x0000000f0b1d7812 */ /* 0x000fc800078ec0ff */
[----:B------:R-:W0:Y:S01]  /*03a0*/  I2F.U16 R18, R29 ;  /* 0x0000001d00127306 */ /* 0x000e220000101000 */
[----:B-1----:R-:W-:-:S04]  /*03b0*/  FMUL R27, R13, R23 ;  /* 0x000000170d1b7220 */ /* 0x002fc80000400000 */
[----:B0-----:R-:W-:Y:S02]  /*03c0*/  FFMA R27, R25, R18, -R27 ;  /* 0x00000012191b7223 */ /* 0x001fe4000000081b */
[----:B------:R-:W2:Y:S04]  /*03d0*/  LDG.E.U8.CONSTANT R25, desc[UR8][R2.64+0xc] ;  /* 0x00000c0802197981 */ /* 0x000ea8000c1e9100 */
[----:B------:R-:W3:Y:S01]  /*03e0*/  LDG.E.U8.CONSTANT R18, desc[UR8][R2.64+0xd] ;  /* 0x00000d0802127981 */ /* 0x000ee2000c1e9100 */
[----:B------:R-:W-:Y:S01]  /*03f0*/  FFMA R28, R28, R27, R9 ;  /* 0x0000001b1c1c7223 */ /* 0x000fe20000000009 */
[----:B------:R-:W-:Y:S02]  /*0400*/  LOP3.LUT R19, R22, 0x3f, RZ, 0xc0, !PT ;  /* 0x0000003f16137812 */ /* 0x000fe400078ec0ff */
[----:B------:R-:W-:-:S04]  /*0410*/  LOP3.LUT R9, R20, 0x3f, RZ, 0xc0, !PT ;  /* 0x0000003f14097812 */ /* 0x000fc800078ec0ff */
[----:B------:R-:W0:Y:S01]  /*0420*/  I2F.U16 R19, R19 ;  /* 0x0000001300137306 */ /* 0x000e220000101000 */
[----:B------:R-:W-:-:S07]  /*0430*/  SHF.R.U32.HI R11, RZ, 0x4, R11 ;  /* 0x00000004ff0b7819 */ /* 0x000fce000001160b */
[----:B------:R-:W1:Y:S01]  /*0440*/  I2F.U16 R9, R9 ;  /* 0x0000000900097306 */ /* 0x000e620000101000 */
[----:B------:R-:W-:-:S04]  /*0450*/  LOP3.LUT R27, R11, 0xffff, RZ, 0xc0, !PT ;  /* 0x0000ffff0b1b7812 */ /* 0x000fc800078ec0ff */
[----:B------:R-:W-:Y:S01]  /*0460*/  I2FP.F32.U32 R27, R27 ;  /* 0x0000001b001b7245 */ /* 0x000fe20000201000 */
[----:B0-----:R-:W-:Y:S01]  /*0470*/  FMUL R11, R14, R19 ;  /* 0x000000130e0b7220 */ /* 0x001fe20000400000 */
[----:B------:R-:W-:Y:S01]  /*0480*/  LOP3.LUT R19, R15, 0x3f, RZ, 0xc0, !PT ;  /* 0x0000003f0f137812 */ /* 0x000fe200078ec0ff */
[----:B-1----:R-:W-:Y:S01]  /*0490*/  FMUL R23, R13, R9 ;  /* 0x000000090d177220 */ /* 0x002fe20000400000 */
[----:B------:R-:W-:Y:S01]  /*04a0*/  LOP3.LUT R29, R21, 0xf, RZ, 0xc0, !PT ;  /* 0x0000000f151d7812 */ /* 0x000fe200078ec0ff */
[----:B------:R-:W4:Y:S02]  /*04b0*/  LDG.E.U8.CONSTANT R9, desc[UR8][R2.64+0xe] ;  /* 0x00000e0802097981 */ /* 0x000f24000c1e9100 */
[----:B------:R-:W-:Y:S01]  /*04c0*/  FFMA R23, R11, R27, -R23 ;  /* 0x0000001b0b177223 */ /* 0x000fe20000000817 */
[----:B------:R-:W-:-:S03]  /*04d0*/  LOP3.LUT R11, R16, 0x3f, RZ, 0xc0, !PT ;  /* 0x0000003f100b7812 */ /* 0x000fc600078ec0ff */
[----:B------:R-:W-:Y:S02]  /*04e0*/  FFMA R17, R17, R23, R28 ;  /* 0x0000001711117223 */ /* 0x000fe4000000001c */
[----:B------:R-:W0:Y:S08]  /*04f0*/  I2F.U16 R28, R19 ;  /* 0x00000013001c7306 */ /* 0x000e300000101000 */
[----:B------:R-:W1:Y:S08]  /*0500*/  I2F.U16 R11, R11 ;  /* 0x0000000b000b7306 */ /* 0x000e700000101000 */
[----:B------:R-:W5:Y:S01]  /*0510*/  I2F.U16 R29, R29 ;  /* 0x0000001d001d7306 */ /* 0x000f620000101000 */
[----:B0-----:R-:W-:Y:S01]  /*0520*/  FMUL R28, R13, R28 ;  /* 0x0000001c0d1c7220 */ /* 0x001fe20000400000 */
[----:B------:R-:W-:Y:S01]  /*0530*/  LOP3.LUT R27, R8, 0x3f, RZ, 0xc0, !PT ;  /* 0x0000003f081b7812 */ /* 0x000fe200078ec0ff */
[----:B------:R-:W4:Y:S01]  /*0540*/  LDG.E.U8.CONSTANT R19, desc[UR8][R6.64+0x70] ;  /* 0x0000700806137981 */ /* 0x000f22000c1e9100 */
[----:B-1----:R-:W-:-:S04]  /*0550*/  FMUL R23, R14, R11 ;  /* 0x0000000b0e177220 */ /* 0x002fc80000400000 */
[----:B------:R-:W0:Y:S01]  /*0560*/  I2F.U16 R27, R27 ;  /* 0x0000001b001b7306 */ /* 0x000e220000101000 */
[----:B------:R-:W-:Y:S01]  /*0570*/  SHF.R.U32.HI R21, RZ, 0x4, R21 ;  /* 0x00000004ff157819 */ /* 0x000fe20000011615 */
[----:B------:R-:W4:Y:S01]  /*0580*/  LDG.E.U8.CONSTANT R11, desc[UR8][R2.64+0xf] ;  /* 0x00000f08020b7981 */ /* 0x000f22000c1e9100 */
[----:B-----5:R-:W-:Y:S01]  /*0590*/  FFMA R23, R23, R29, -R28 ;  /* 0x0000001d17177223 */ /* 0x020fe2000000081c */
[----:B------:R-:W-:-:S03]  /*05a0*/  LOP3.LUT R28, R10, 0x3f, RZ, 0xc0, !PT ;  /* 0x0000003f0a1c7812 */ /* 0x000fc600078ec0ff */
[----:B------:R-:W-:Y:S02]  /*05b0*/  FFMA R12, R12, R23, R17 ;  /* 0x000000170c0c7223 */ /* 0x000fe40000000011 */
[----:B------:R1:W5:Y:S01]  /*05c0*/  LDG.E.U8.CONSTANT R17, desc[UR8][R6.64+0x50] ;  /* 0x0000500806117981 */ /* 0x000362000c1e9100 */
[----:B------:R-:W1:Y:S01]  /*05d0*/  I2F.U16 R28, R28 ;  /* 0x0000001c001c7306 */ /* 0x000e620000101000 */
[----:B------:R-:W-:Y:S02]  /*05e0*/  LOP3.LUT R29, R21, 0xffff, RZ, 0xc0, !PT ;  /* 0x0000ffff151d7812 */ /* 0x000fe400078ec0ff */
[----:B------:R-:W5:Y:S01]  /*05f0*/  LDG.E.CONSTANT R23, desc[UR8][R4.64+-0x80] ;  /* 0xffff800804177981 */ /* 0x000f62000c1e9900 */
[----:B0-----:R-:W-:Y:S01]  /*0600*/  FMUL R21, R14, R27 ;  /* 0x0000001b0e157220 */ /* 0x001fe20000400000 */
[----:B------:R-:W-:Y:S02]  /*0610*/  I2FP.F32.U32 R27, R29 ;  /* 0x0000001d001b7245 */ /* 0x000fe40000201000 */
[----:B------:R-:W-:-:S02]  /*0620*/  SHF.R.U32.HI R26, RZ, 0x2, R26 ;  /* 0x00000002ff1a7819 */ /* 0x000fc4000001161a */
[----:B------:R-:W-:Y:S01]  /*0630*/  SHF.R.U32.HI R22, RZ, 0x2, R22 ;  /* 0x00000002ff167819 */ /* 0x000fe20000011616 */
[----:B------:R-:W5:Y:S01]  /*0640*/  LDG.E.CONSTANT R7, desc[UR8][R4.64+0x100] ;  /* 0x0001000804077981 */ /* 0x000f62000c1e9900 */
[----:B-1----:R-:W-:-:S04]  /*0650*/  FMUL R29, R13, R28 ;  /* 0x0000001c0d1d7220 */ /* 0x002fc80000400000 */
[----:B------:R-:W-:Y:S01]  /*0660*/  FFMA R21, R21, R27, -R29 ;  /* 0x0000001b15157223 */ /* 0x000fe2000000081d */
[----:B------:R-:W-:Y:S02]  /*0670*/  SHF.R.U32.HI R27, RZ, 0x2, R24 ;  /* 0x00000002ff1b7819 */ /* 0x000fe40000011618 */
[----:B------:R-:W-:Y:S01]  /*0680*/  LOP3.LUT R26, R26, 0x30, RZ, 0xc0, !PT ;  /* 0x000000301a1a7812 */ /* 0x000fe200078ec0ff */
[----:B------:R-:W5:Y:S01]  /*0690*/  LDG.E.CONSTANT R24, desc[UR8][R4.64] ;  /* 0x0000000804187981 */ /* 0x000f62000c1e9900 */
[----:B------:R-:W-:Y:S02]  /*06a0*/  LOP3.LUT R6, R27, 0x30, RZ, 0xc0, !PT ;  /* 0x000000301b067812 */ /* 0x000fe400078ec0ff */
[----:B------:R-:W-:Y:S02]  /*06b0*/  SHF.R.U32.HI R20, RZ, 0x2, R20 ;  /* 0x00000002ff147819 */ /* 0x000fe40000011614 */
[----:B------:R-:W-:Y:S02]  /*06c0*/  LOP3.LUT R29, R22, 0x30, RZ, 0xc0, !PT ;  /* 0x00000030161d7812 */ /* 0x000fe400078ec0ff */
[----:B------:R-:W-:-:S02]  /*06d0*/  LOP3.LUT R27, R20, 0x30, RZ, 0xc0, !PT ;  /* 0x00000030141b7812 */ /* 0x000fc400078ec0ff */
[----:B--2---:R-:W-:Y:S02]  /*06e0*/  LOP3.LUT R26, R26, 0xf, R25, 0xf8, !PT ;  /* 0x0000000f1a1a7812 */ /* 0x004fe400078ef819 */
[----:B------:R-:W-:Y:S02]  /*06f0*/  LEA.HI R25, R25, R6, RZ, 0x1c ;  /* 0x0000000619197211 */ /* 0x000fe400078fe0ff */
[----:B------:R-:W2:Y:S01]  /*0700*/  LDG.E.CONSTANT R6, desc[UR8][R4.64+0x80] ;  /* 0x0000800804067981 */ /* 0x000ea2000c1e9900 */
[----:B---3--:R-:W-:Y:S02]  /*0710*/  LOP3.LUT R29, R29, 0xf, R18, 0xf8, !PT ;  /* 0x0000000f1d1d7812 */ /* 0x008fe400078ef812 */
[----:B------:R-:W-:Y:S02]  /*0720*/  LEA.HI R22, R18, R27, RZ, 0x1c ;  /* 0x0000001b12167211 */ /* 0x000fe400078fe0ff */
[----:B------:R0:W3:Y:S01]  /*0730*/  LDG.E.CONSTANT R18, desc[UR8][R4.64+0x180] ;  /* 0x0001800804127981 */ /* 0x0000e2000c1e9900 */
[----:B------:R-:W-:-:S04]  /*0740*/  SHF.R.U32.HI R16, RZ, 0x2, R16 ;  /* 0x00000002ff107819 */ /* 0x000fc80000011610 */
[----:B------:R-:W-:Y:S02]  /*0750*/  LOP3.LUT R28, R16, 0x30, RZ, 0xc0, !PT ;  /* 0x00000030101c7812 */ /* 0x000fe400078ec0ff */
[----:B------:R1:W-:Y:S01]  /*0760*/  I2F.U16 R16, R22 ;  /* 0x0000001600107306 */ /* 0x0003e20000101000 */
[----:B------:R-:W-:Y:S02]  /*0770*/  SHF.R.U32.HI R10, RZ, 0x2, R10 ;  /* 0x00000002ff0a7819 */ /* 0x000fe4000001160a */
[----:B-1----:R-:W-:-:S05]  /*0780*/  SHF.R.U32.HI R22, RZ, 0x2, R15 ;  /* 0x00000002ff167819 */ /* 0x002fca000001160f */
[----:B------:R-:W1:Y:S01]  /*0790*/  I2F.U16 R20, R25 ;  /* 0x0000001900147306 */ /* 0x000e620000101000 */
[----:B----4-:R-:W-:Y:S02]  /*07a0*/  LOP3.LUT R15, R28, 0xf, R9, 0xf8, !PT ;  /* 0x0000000f1c0f7812 */ /* 0x010fe400078ef809 */
[----:B------:R-:W-:Y:S02]  /*07b0*/  LOP3.LUT R28, R22, 0x30, RZ, 0xc0, !PT ;  /* 0x00000030161c7812 */ /* 0x000fe400078ec0ff */
[----:B------:R-:W-:-:S03]  /*07c0*/  SHF.R.U32.HI R22, RZ, 0x2, R8 ;  /* 0x00000002ff167819 */ /* 0x000fc60000011608 */
[----:B------:R4:W0:Y:S01]  /*07d0*/  I2F.U16 R27, R26 ;  /* 0x0000001a001b7306 */ /* 0x0008220000101000 */
[----:B------:R-:W-:Y:S02]  /*07e0*/  LEA.HI R8, R9, R28, RZ, 0x1c ;  /* 0x0000001c09087211 */ /* 0x000fe400078fe0ff */
[----:B----4-:R-:W-:Y:S02]  /*07f0*/  LOP3.LUT R26, R22, 0x30, RZ, 0xc0, !PT ;  /* 0x00000030161a7812 */ /* 0x010fe400078ec0ff */
[----:B------:R-:W-:-:S03]  /*0800*/  LOP3.LUT R22, R10, 0x30, RZ, 0xc0, !PT ;  /* 0x000000300a167812 */ /* 0x000fc600078ec0ff */
[----:B------:R-:W-:Y:S01]  /*0810*/  I2F.U16 R29, R29 ;  /* 0x0000001d001d7306 */ /* 0x000fe20000101000 */
[----:B-1----:R-:W-:Y:S01]  /*0820*/  FMUL R20, R13, R20 ;  /* 0x000000140d147220 */ /* 0x002fe20000400000 */
[----:B0-----:R-:W-:-:S06]  /*0830*/  FMUL R27, R14, R27 ;  /* 0x0000001b0e1b7220 */ /* 0x001fcc0000400000 */
[----:B------:R-:W-:Y:S01]  /*0840*/  I2F.U16 R15, R15 ;  /* 0x0000000f000f7306 */ /* 0x000fe20000101000 */
[----:B-----5:R-:W-:-:S07]  /*0850*/  LOP3.LUT R25, R17, 0xf, RZ, 0xc0, !PT ;  /* 0x0000000f11197812 */ /* 0x020fce00078ec0ff */
[----:B------:R-:W0:Y:S01]  /*0860*/  I2F.U16 R10, R25 ;  /* 0x00000019000a7306 */ /* 0x000e220000101000 */
[----:B------:R-:W-:Y:S01]  /*0870*/  LOP3.LUT R9, R26, 0xf, R11, 0xf8, !PT ;  /* 0x0000000f1a097812 */ /* 0x000fe200078ef80b */
[----:B------:R-:W-:Y:S01]  /*0880*/  FFMA R21, R23, R21, R12 ;  /* 0x0000001517157223 */ /* 0x000fe2000000000c */
[----:B------:R-:W-:Y:S02]  /*0890*/  LEA.HI R22, R11, R22, RZ, 0x1c ;  /* 0x000000160b167211 */ /* 0x000fe400078fe0ff */
[----:B------:R-:W-:-:S03]  /*08a0*/  LOP3.LUT R23, R19, 0xf, RZ, 0xc0, !PT ;  /* 0x0000000f13177812 */ /* 0x000fc600078ec0ff */
[----:B------:R-:W1:Y:S01]  /*08b0*/  I2F.U16 R8, R8 ;  /* 0x0000000800087306 */ /* 0x000e620000101000 */
[----:B------:R-:W-:Y:S01]  /*08c0*/  SHF.R.U32.HI R17, RZ, 0x4, R17 ;  /* 0x00000004ff117819 */ /* 0x000fe20000011611 */
[----:B0-----:R-:W-:-:S06]  /*08d0*/  FFMA R20, R27, R10, -R20 ;  /* 0x0000000a1b147223 */ /* 0x001fcc0000000814 */
[----:B------:R-:W0:Y:S01]  /*08e0*/  I2F.U16 R9, R9 ;  /* 0x0000000900097306 */ /* 0x000e220000101000 */
[----:B------:R-:W-:-:S07]  /*08f0*/  LOP3.LUT R11, R17, 0xffff, RZ, 0xc0, !PT ;  /* 0x0000ffff110b7812 */ /* 0x000fce00078ec0ff */
[----:B------:R-:W4:Y:S01]  /*0900*/  I2F.U16 R12, R22 ;  /* 0x00000016000c7306 */ /* 0x000f220000101000 */
[----:B------:R-:W-:-:S07]  /*0910*/  I2FP.F32.U32 R11, R11 ;  /* 0x0000000b000b7245 */ /* 0x000fce0000201000 */
[----:B------:R-:W5:Y:S01]  /*0920*/  I2F.U16 R10, R23 ;  /* 0x00000017000a7306 */ /* 0x000f620000101000 */
[----:B------:R-:W-:Y:S01]  /*0930*/  SHF.R.U32.HI R19, RZ, 0x4, R19 ;  /* 0x00000004ff137819 */ /* 0x000fe20000011613 */
[----:B------:R-:W-:Y:S01]  /*0940*/  FMUL R29, R14, R29 ;  /* 0x0000001d0e1d7220 */ /* 0x000fe20000400000 */
[----:B------:R-:W-:Y:S01]  /*0950*/  FMUL R16, R13, R16 ;  /* 0x000000100d107220 */ /* 0x000fe20000400000 */
[----:B------:R-:W-:Y:S01]  /*0960*/  UIADD3 UR5, UPT, UPT, UR5, 0x1, URZ ;  /* 0x0000000105057890 */ /* 0x000fe2000fffe0ff */
[----:B------:R-:W-:Y:S01]  /*0970*/  LOP3.LUT R19, R19, 0xffff, RZ, 0xc0, !PT ;  /* 0x0000ffff13137812 */ /* 0x000fe200078ec0ff */
[----:B------:R-:W-:Y:S01]  /*0980*/  FFMA R21, R24, R20, R21 ;  /* 0x0000001418157223 */ /* 0x000fe20000000015 */
[----:B------:R-:W-:Y:S01]  /*0990*/  FFMA R11, R29, R11, -R16 ;  /* 0x0000000b1d0b7223 */ /* 0x000fe20000000810 */
[C---:B------:R-:W-:Y:S01]  /*09a0*/  FMUL R15, R14.reuse, R15 ;  /* 0x0000000f0e0f7220 */ /* 0x040fe20000400000 */
[C---:B-1----:R-:W-:Y:S01]  /*09b0*/  FMUL R8, R13.reuse, R8 ;  /* 0x000000080d087220 */ /* 0x042fe20000400000 */
[----:B------:R-:W-:Y:S01]  /*09c0*/  UISETP.NE.AND UP0, UPT, UR5, URZ, UPT ;  /* 0x000000ff0500728c */ /* 0x000fe2000bf05270 */
[----:B0-----:R-:W-:Y:S01]  /*09d0*/  FMUL R9, R14, R9 ;  /* 0x000000090e097220 */ /* 0x001fe20000400000 */
[----:B------:R-:W-:Y:S01]  /*09e0*/  I2FP.F32.U32 R14, R19 ;  /* 0x00000013000e7245 */ /* 0x000fe20000201000 */
[----:B----4-:R-:W-:Y:S01]  /*09f0*/  FMUL R12, R13, R12 ;  /* 0x0000000c0d0c7220 */ /* 0x010fe20000400000 */
[----:B-----5:R-:W-:Y:S01]  /*0a00*/  FFMA R8, R15, R10, -R8 ;  /* 0x0000000a0f087223 */ /* 0x020fe20000000808 */
[----:B------:R-:W-:-:S02]  /*0a10*/  IADD3 R2, P0, PT, R2, 0x90, RZ ;  /* 0x0000009002027810 */ /* 0x000fc40007f1e0ff */
[----:B------:R-:W-:Y:S01]  /*0a20*/  FFMA R9, R9, R14, -R12 ;  /* 0x0000000e09097223 */ /* 0x000fe2000000080c */
[----:B------:R-:W-:Y:S02]  /*0a30*/  IADD3 R4, P1, PT, R4, 0x400, RZ ;  /* 0x0000040004047810 */ /* 0x000fe40007f3e0ff */
[----:B------:R-:W-:-:S03]  /*0a40*/  IMAD.X R3, RZ, RZ, R3, P0 ;  /* 0x000000ffff037224 */ /* 0x000fc600000e0603 */
[----:B------:R-:W-:Y:S02]  /*0a50*/  IMAD.X R5, RZ, RZ, R5, P1 ;  /* 0x000000ffff057224 */ /* 0x000fe400008e0605 */
[----:B--2---:R-:W-:-:S04]  /*0a60*/  FFMA R6, R6, R11, R21 ;  /* 0x0000000b06067223 */ /* 0x004fc80000000015 */
[----:B------:R-:W-:-:S04]  /*0a70*/  FFMA R7, R7, R8, R6 ;  /* 0x0000000807077223 */ /* 0x000fc80000000006 */
[----:B---3--:R-:W-:Y:S01]  /*0a80*/  FFMA R9, R18, R9, R7 ;  /* 0x0000000912097223 */ /* 0x008fe20000000007 */
[----:B------:R-:W-:Y:S06]  /*0a90*/  BRA.U UP0, `(.L_x_16) ;  /* 0xfffffff500d47547 */ /* 0x000fec000b83ffff */
.L_x_15:
[----:B------:R-:W0:Y:S01]  /*0aa0*/  SHFL.DOWN PT, R2, R9, 0x10, 0x1f ;  /* 0x0a001f0009027f89 */ /* 0x000e2200000e0000 */
[----:B------:R-:W1:Y:S01]  /*0ab0*/  S2R R6, SR_TID.X ;  /* 0x0000000000067919 */ /* 0x000e620000002100 */
[----:B0-----:R-:W-:-:S05]  /*0ac0*/  FADD R2, R2, R9 ;  /* 0x0000000902027221 */ /* 0x001fca0000000000 */
[----:B------:R-:W0:Y:S01]  /*0ad0*/  SHFL.DOWN PT, R3, R2, 0x8, 0x1f ;  /* 0x09001f0002037f89 */ /* 0x000e2200000e0000 */
[----:B-1----:R-:W-:Y:S01]  /*0ae0*/  LOP3.LUT P0, RZ, R6, 0x1f, RZ, 0xc0, !PT ;  /* 0x0000001f06ff7812 */ /* 0x002fe2000780c0ff */
        /* <DEDUP_REMOVED lines=8> */
[----:B01----:R-:W-:-:S07]  /*0b70*/  FADD R5, R5, R6 ;  /* 0x0000000605057221 */ /* 0x003fce0000000000 */
[----:B------:R-:W0:Y:S01]  /*0b80*/  LDC.64 R2, c[0x0][0x390] ;  /* 0x0000e400ff027b82 */ /* 0x000e220000000a00 */
[----:B--2---:R-:W-:-:S04]  /*0b90*/  IMAD R7, R7, UR6, R0 ;  /* 0x0000000607077c24 */ /* 0x004fc8000f8e0200 */
[----:B0-----:R-:W-:-:S05]  /*0ba0*/  IMAD.WIDE.U32 R2, R7, 0x4, R2 ;  /* 0x0000000407027825 */ /* 0x001fca00078e0002 */
[----:B------:R-:W-:Y:S01]  /*0bb0*/  STG.E desc[UR8][R2.64], R5 ;  /* 0x0000000502007986 */ /* 0x000fe2000c101908 */
[----:B------:R-:W-:Y:S05]  /*0bc0*/  EXIT ;  /* 0x000000000000794d */ /* 0x000fea0003800000 */
.L_x_17:
        /* <DEDUP_REMOVED lines=11> */
.L_x_33:


//--------------------- .text.quant_gemv_q8_0_f32 --------------------------
	.section	.text.quant_gemv_q8_0_f32,"ax",@progbits
	.align	128
        .global         quant_gemv_q8_0_f32
        .type           quant_gemv_q8_0_f32,@function
        .size           quant_gemv_q8_0_f32,(.L_x_34 - quant_gemv_q8_0_f32)
        .other          quant_gemv_q8_0_f32,@"STO_CUDA_ENTRY STV_DEFAULT"
quant_gemv_q8_0_f32:
.text.quant_gemv_q8_0_f32:
        /* <DEDUP_REMOVED lines=15> */
[----:B------:R-:W-:Y:S01]  /*00f0*/  USHF.R.U32.HI UR4, URZ, 0x5, UR5 ;  /* 0x00000005ff047899 */ /* 0x000fe20008011605 */
[----:B------:R-:W-:Y:S01]  /*0100*/  IMAD.MOV.U32 R18, RZ, RZ, RZ ;  /* 0x000000ffff127224 */ /* 0x000fe200078e00ff */
[----:B------:R-:W-:Y:S01]  /*0110*/  UIMAD UR5, UR10, UR5, URZ ;  /* 0x000000050a0572a4 */ /* 0x000fe2000f8e02ff */
[----:B------:R-:W-:Y:S01]  /*0120*/  IMAD.MOV.U32 R5, RZ, RZ, RZ ;  /* 0x000000ffff057224 */ /* 0x000fe200078e00ff */
[----:B------:R-:W-:Y:S02]  /*0130*/  UIADD3 UR6, UPT, UPT, UR4, -0x1, URZ ;  /* 0xffffffff04067890 */ /* 0x000fe4000fffe0ff */
[----:B------:R-:W-:Y:S01]  /*0140*/  IMAD R7, R0, UR4, RZ ;  /* 0x0000000400077c24 */ /* 0x000fe2000f8e02ff */
[----:B------:R-:W-:Y:S02]  /*0150*/  ULOP3.LUT UR7, UR4, 0x7, URZ, 0xc0, !UPT ;  /* 0x0000000704077892 */ /* 0x000fe4000f8ec0ff */
[----:B------:R-:W-:Y:S01]  /*0160*/  UISETP.GE.U32.AND UP1, UPT, UR6, 0x7, UPT ;  /* 0x000000070600788c */ /* 0x000fe2000bf26070 */
[----:B------:R-:W-:Y:S01]  /*0170*/  IMAD R7, R7, 0x22, RZ ;  /* 0x0000002207077824 */ /* 0x000fe200078e02ff */
[----:B------:R-:W-:-:S07]  /*0180*/  UISETP.NE.AND UP0, UPT, UR7, URZ, UPT ;  /* 0x000000ff0700728c */ /* 0x000fce000bf05270 */
[----:B------:R-:W-:Y:S05]  /*0190*/  BRA.U !UP1, `(.L_x_19) ;  /* 0x0000000909387547 */ /* 0x000fea000b800000 */
[----:B------:R-:W0:Y:S01]  /*01a0*/  LDC.64 R12, c[0x0][0x380] ;  /* 0x0000e000ff0c7b82 */ /* 0x000e220000000a00 */
[----:B------:R-:W-:Y:S01]  /*01b0*/  ULOP3.LUT UR6, UR4, 0x7fffff8, URZ, 0xc0, !UPT ;  /* 0x07fffff804067892 */ /* 0x000fe2000f8ec0ff */
[----:B------:R-:W-:Y:S01]  /*01c0*/  LOP3.LUT R3, R2, 0x80, RZ, 0xfc, !PT ;  /* 0x0000008002037812 */ /* 0x000fe200078efcff */
[----:B------:R-:W-:Y:S02]  /*01d0*/  IMAD.MOV.U32 R18, RZ, RZ, RZ ;  /* 0x000000ffff127224 */ /* 0x000fe400078e00ff */
[----:B------:R-:W-:Y:S02]  /*01e0*/  UIADD3 UR8, UPT, UPT, -UR6, URZ, URZ ;  /* 0x000000ff06087290 */ /* 0x000fe4000fffe1ff */
[----:B------:R-:W-:Y:S01]  /*01f0*/  MOV R5, UR6 ;  /* 0x0000000600057c02 */ /* 0x000fe20008000f00 */
[----:B------:R-:W1:Y:S01]  /*0200*/  LDC.64 R14, c[0x0][0x388] ;  /* 0x0000e200ff0e7b82 */ /* 0x000e620000000a00 */
[----:B------:R-:W-:-:S08]  /*0210*/  UMOV UR6, 0x88 ;  /* 0x0000008800067882 */ /* 0x000fd00000000000 */
.L_x_20:
[----:B------:R-:W-:Y:S01]  /*0220*/  UIADD3 UR9, UPT, UPT, UR6, -0x88, URZ ;  /* 0xffffff7806097890 */ /* 0x000fe2000fffe0ff */
[----:B------:R-:W-:-:S05]  /*0230*/  VIADD R4, R3, 0xffffff80 ;  /* 0xffffff8003047836 */ /* 0x000fca0000000000 */
[----:B-1----:R-:W-:Y:S01]  /*0240*/  IADD3 R20, P0, P1, R14, UR9, R7 ;  /* 0x000000090e147c10 */ /* 0x002fe2000f91e007 */
[----:B------:R-:W-:-:S03]  /*0250*/  UIADD3 UR9, UPT, UPT, UR6, -0x66, URZ ;  /* 0xffffff9a06097890 */ /* 0x000fc6000fffe0ff */
[-C--:B------:R-:W-:Y:S02]  /*0260*/  IADD3.X R21, PT, PT, RZ, R15.reuse, RZ, P0, P1 ;  /* 0x0000000fff157210 */ /* 0x080fe400007e24ff */
[----:B------:R-:W-:Y:S02]  /*0270*/  IADD3 R8, P0, PT, R2, R20, RZ ;  /* 0x0000001402087210 */ /* 0x000fe40007f1e0ff */
[----:B------:R-:W-:Y:S01]  /*0280*/  IADD3 R16, P1, P2, R14, UR9, R7 ;  /* 0x000000090e107c10 */ /* 0x000fe2000fa3e007 */
[----:B------:R-:W2:Y:S02]  /*0290*/  LDG.E.U16.CONSTANT R25, desc[UR12][R20.64] ;  /* 0x0000000c14197981 */ /* 0x000ea4000c1e9500 */
[----:B------:R-:W-:Y:S01]  /*02a0*/  IMAD.X R9, RZ, RZ, R21, P0 ;  /* 0x000000ffff097224 */ /* 0x000fe200000e0615 */
[----:B------:R-:W-:Y:S02]  /*02b0*/  IADD3.X R17, PT, PT, RZ, R15, RZ, P1, P2 ;  /* 0x0000000fff117210 */ /* 0x000fe40000fe44ff */
[----:B------:R-:W-:-:S02]  /*02c0*/  IADD3 R4, P0, PT, R4, UR5, RZ ;  /* 0x0000000504047c10 */ /* 0x000fc4000ff1e0ff */
[----:B------:R1:W3:Y:S01]  /*02d0*/  LDG.E.U8.CONSTANT R24, desc[UR12][R8.64+0x2] ;  /* 0x0000020c08187981 */ /* 0x0002e2000c1e9100 */
[----:B------:R-:W-:Y:S01]  /*02e0*/  IADD3 R26, P1, PT, R2, R16, RZ ;  /* 0x00000010021a7210 */ /* 0x000fe20007f3e0ff */
[----:B------:R-:W-:Y:S01]  /*02f0*/  UIADD3 UR9, UPT, UPT, UR6, -0x44, URZ ;  /* 0xffffffbc06097890 */ /* 0x000fe2000fffe0ff */
[----:B------:R-:W-:Y:S01]  /*0300*/  IMAD.X R6, RZ, RZ, RZ, P0 ;  /* 0x000000ffff067224 */ /* 0x000fe200000e06ff */
[C---:B0-----:R-:W-:Y:S02]  /*0310*/  LEA R28, P0, R4.reuse, R12, 0x2 ;  /* 0x0000000c041c7211 */ /* 0x041fe400078010ff */
[----:B------:R-:W-:Y:S02]  /*0320*/  IMAD.X R27, RZ, RZ, R17, P1 ;  /* 0x000000ffff1b7224 */ /* 0x000fe400008e0611 */
[----:B------:R-:W-:Y:S02]  /*0330*/  LEA.HI.X R29, R4, R13, R6, 0x2, P0 ;  /* 0x0000000d041d7211 */ /* 0x000fe400000f1406 */
[----:B------:R-:W-:Y:S01]  /*0340*/  IADD3 R10, P0, P1, R14, UR9, R7 ;  /* 0x000000090e0a7c10 */ /* 0x000fe2000f91e007 */
[----:B------:R-:W4:Y:S03]  /*0350*/  LDG.E.U8.CONSTANT R26, desc[UR12][R26.64+0x2] ;  /* 0x0000020c1a1a7981 */ /* 0x000f26000c1e9100 */
[----:B------:R-:W-:Y:S01]  /*0360*/  IADD3.X R11, PT, PT, RZ, R15, RZ, P0, P1 ;  /* 0x0000000fff0b7210 */ /* 0x000fe200007e24ff */
[----:B------:R-:W5:Y:S01]  /*0370*/  LDG.E.CONSTANT R19, desc[UR12][R28.64] ;  /* 0x0000000c1c137981 */ /* 0x000f62000c1e9900 */
[----:B-1----:R-:W-:-:S03]  /*0380*/  IADD3 R8, P0, PT, R2, R10, RZ ;  /* 0x0000000a02087210 */ /* 0x002fc60007f1e0ff */
[----:B------:R0:W5:Y:S01]  /*0390*/  LDG.E.U16.CONSTANT R4, desc[UR12][R16.64] ;  /* 0x0000000c10047981 */ /* 0x000162000c1e9500 */
[----:B------:R-:W-:-:S03]  /*03a0*/  IADD3.X R9, PT, PT, RZ, R11, RZ, P0, !PT ;  /* 0x0000000bff097210 */ /* 0x000fc600007fe4ff */
[----:B------:R-:W5:Y:S04]  /*03b0*/  LDG.E.CONSTANT R22, desc[UR12][R28.64+0x80] ;  /* 0x0000800c1c167981 */ /* 0x000f68000c1e9900 */
[----:B------:R1:W5:Y:S01]  /*03c0*/  LDG.E.U8.CONSTANT R23, desc[UR12][R8.64+0x2] ;  /* 0x0000020c08177981 */ /* 0x000362000c1e9100 */
[----:B------:R-:W-:-:S03]  /*03d0*/  VIADD R6, R3, 0xffffffc0 ;  /* 0xffffffc003067836 */ /* 0x000fc60000000000 */
[----:B------:R-:W5:Y:S02]  /*03e0*/  LDG.E.U16.CONSTANT R11, desc[UR12][R10.64] ;  /* 0x0000000c0a0b7981 */ /* 0x000f64000c1e9500 */
[----:B------:R-:W-:-:S05]  /*03f0*/  IADD3 R6, P0, PT, R6, UR5, RZ ;  /* 0x0000000506067c10 */ /* 0x000fca000ff1e0ff */
[----:B------:R-:W-:Y:S01]  /*0400*/  IMAD.X R21, RZ, RZ, RZ, P0 ;  /* 0x000000ffff157224 */ /* 0x000fe200000e06ff */
[----:B------:R-:W-:Y:S01]  /*0410*/  LEA R20, P0, R6, R12, 0x2 ;  /* 0x0000000c06147211 */ /* 0x000fe200078010ff */
[----:B------:R-:W-:-:S03]  /*0420*/  UIADD3 UR9, UPT, UPT, UR6, -0x22, URZ ;  /* 0xffffffde06097890 */ /* 0x000fc6000fffe0ff */
[----:B------:R-:W-:-:S03]  /*0430*/  LEA.HI.X R21, R6, R13, R21, 0x2, P0 ;  /* 0x0000000d06157211 */ /* 0x000fc600000f1415 */
[----:B0-----:R-:W-:Y:S02]  /*0440*/  IADD3 R16, P0, P1, R14, UR9, R7 ;  /* 0x000000090e107c10 */ /* 0x001fe4000f91e007 */
[----:B------:R0:W5:Y:S02]  /*0450*/  LDG.E.CONSTANT R6, desc[UR12][R20.64] ;  /* 0x0000000c14067981 */ /* 0x000164000c1e9900 */
[----:B------:R-:W-:Y:S02]  /*0460*/  IADD3.X R17, PT, PT, RZ, R15, RZ, P0, P1 ;  /* 0x0000000fff117210 */ /* 0x000fe400007e24ff */
[----:B-1----:R-:W-:-:S03]  /*0470*/  IADD3 R8, P0, PT, R2, R16, RZ ;  /* 0x0000001002087210 */ /* 0x002fc60007f1e0ff */
[----:B------:R1:W5:Y:S02]  /*0480*/  LDG.E.U16.CONSTANT R10, desc[UR12][R16.64] ;  /* 0x0000000c100a7981 */ /* 0x000364000c1e9500 */
[----:B------:R-:W-:-:S05]  /*0490*/  IMAD.X R9, RZ, RZ, R17, P0 ;  /* 0x000000ffff097224 */ /* 0x000fca00000e0611 */
[----:B------:R-:W5:Y:S01]  /*04a0*/  LDG.E.U8.CONSTANT R8, desc[UR12][R8.64+0x2] ;  /* 0x0000020c08087981 */ /* 0x000f62000c1e9100 */
[----:B------:R-:W-:Y:S02]  /*04b0*/  IADD3 R27, P2, PT, R3, UR5, RZ ;  /* 0x00000005031b7c10 */ /* 0x000fe4000ff5e0ff */
[----:B0-----:R-:W-:-:S03]  /*04c0*/  IADD3 R20, P0, P1, R14, UR6, R7 ;  /* 0x000000060e147c10 */ /* 0x001fc6000f91e007 */
[----:B------:R-:W-:Y:S01]  /*04d0*/  IMAD.X R28, RZ, RZ, RZ, P2 ;  /* 0x000000ffff1c7224 */ /* 0x000fe200010e06ff */
[----:B------:R-:W-:Y:S02]  /*04e0*/  IADD3.X R21, PT, PT, RZ, R15, RZ, P0, P1 ;  /* 0x0000000fff157210 */ /* 0x000fe400007e24ff */
[----:B-1----:R-:W-:Y:S01]  /*04f0*/  IADD3 R16, P1, PT, R2, R20, RZ ;  /* 0x0000001402107210 */ /* 0x002fe20007f3e0ff */
[----:B------:R-:W-:Y:S02]  /*0500*/  UIADD3 UR9, UPT, UPT, UR6, 0x22, URZ ;  /* 0x0000002206097890 */ /* 0x000fe4000fffe0ff */
[----:B------:R0:W5:Y:S01]  /*0510*/  LDG.E.U16.CONSTANT R9, desc[UR12][R20.64] ;  /* 0x0000000c14097981 */ /* 0x000162000c1e9500 */
[----:B------:R-:W-:Y:S01]  /*0520*/  IADD3.X R17, PT, PT, RZ, R21, RZ, P1, !PT ;  /* 0x00000015ff117210 */ /* 0x000fe20000ffe4ff */
[----:B---3--:R-:W1:Y:S01]  /*0530*/  I2F.S8 R24, R24 ;  /* 0x0000001800187306 */ /* 0x008e620000001400 */
[----:B--2---:R-:W-:-:S07]  /*0540*/  HADD2.F32 R25, -RZ, R25.H0_H0 ;  /* 0x20000019ff197230 */ /* 0x004fce0000004100 */
[----:B----4-:R-:W2:Y:S01]  /*0550*/  I2F.S8 R26, R26 ;  /* 0x0000001a001a7306 */ /* 0x010ea20000001400 */
[----:B-1----:R-:W-:Y:S01]  /*0560*/  FMUL R25, R25, R24 ;  /* 0x0000001819197220 */ /* 0x002fe20000400000 */
[----:B------:R-:W-:-:S03]  /*0570*/  VIADD R24, R3, 0xffffffe0 ;  /* 0xffffffe003187836 */ /* 0x000fc60000000000 */
[----:B-----5:R-:W-:Y:S01]  /*0580*/  FFMA R25, R19, R25, R18 ;  /* 0x0000001913197223 */ /* 0x020fe20000000012 */
[C---:B------:R-:W-:Y:S01]  /*0590*/  LEA R18, P0, R27.reuse, R12, 0x2 ;  /* 0x0000000c1b127211 */ /* 0x040fe200078010ff */
[----:B------:R-:W-:Y:S02]  /*05a0*/  HADD2.F32 R29, -RZ, R4.H0_H0 ;  /* 0x20000004ff1d7230 */ /* 0x000fe40000004100 */
[----:B------:R1:W3:Y:S01]  /*05b0*/  LDG.E.U8.CONSTANT R4, desc[UR12][R16.64+0x2] ;  /* 0x0000020c10047981 */ /* 0x0002e2000c1e9100 */
[----:B------:R-:W-:Y:S01]  /*05c0*/  LEA.HI.X R19, R27, R13, R28, 0x2, P0 ;  /* 0x0000000d1b137211 */ /* 0x000fe200000f141c */
[----:B------:R-:W-:Y:S02]  /*05d0*/  VIADD R27, R3, 0x20 ;  /* 0x00000020031b7836 */ /* 0x000fe40000000000 */
[----:B--2---:R-:W-:Y:S01]  /*05e0*/  FMUL R26, R29, R26 ;  /* 0x0000001a1d1a7220 */ /* 0x004fe20000400000 */
[----:B------:R-:W2:Y:S01]  /*05f0*/  I2F.S8 R23, R23 ;  /* 0x0000001700177306 */ /* 0x000ea20000001400 */
[----:B------:R-:W-:-:S02]  /*0600*/  IADD3 R24, P0, PT, R24, UR5, RZ ;  /* 0x0000000518187c10 */ /* 0x000fc4000ff1e0ff */
[----:B------:R-:W-:Y:S01]  /*0610*/  FFMA R25, R22, R26, R25 ;  /* 0x0000001a16197223 */ /* 0x000fe20000000019 */
[----:B------:R-:W-:Y:S02]  /*0620*/  IADD3 R22, P1, PT, R27, UR5, RZ ;  /* 0x000000051b167c10 */ /* 0x000fe4000ff3e0ff */
[----:B------:R-:W-:Y:S01]  /*0630*/  IMAD.X R27, RZ, RZ, RZ, P0 ;  /* 0x000000ffff1b7224 */ /* 0x000fe200000e06ff */
[C---:B0-----:R-:W-:Y:S01]  /*0640*/  LEA R20, P0, R24.reuse, R12, 0x2 ;  /* 0x0000000c18147211 */ /* 0x041fe200078010ff */
[----:B------:R-:W-:Y:S02]  /*0650*/  HADD2.F32 R11, -RZ, R11.H0_H0 ;  /* 0x2000000bff0b7230 */ /* 0x000fe40000004100 */
[----:B------:R-:W-:Y:S01]  /*0660*/  IMAD.X R26, RZ, RZ, RZ, P1 ;  /* 0x000000ffff1a7224 */ /* 0x000fe200008e06ff */
[----:B------:R-:W-:Y:S02]  /*0670*/  LEA.HI.X R21, R24, R13, R27, 0x2, P0 ;  /* 0x0000000d18157211 */ /* 0x000fe400000f141b */
[----:B-1----:R-:W-:Y:S01]  /*0680*/  IADD3 R16, P0, P1, R14, UR9, R7 ;  /* 0x000000090e107c10 */ /* 0x002fe2000f91e007 */
[----:B--2---:R-:W-:-:S03]  /*0690*/  FMUL R23, R11, R23 ;  /* 0x000000170b177220 */ /* 0x004fc60000400000 */
[----:B------:R-:W-:Y:S01]  /*06a0*/  IADD3.X R17, PT, PT, RZ, R15, RZ, P0, P1 ;  /* 0x0000000fff117210 */ /* 0x000fe200007e24ff */
[----:B------:R0:W2:Y:S01]  /*06b0*/  LDG.E.CONSTANT R11, desc[UR12][R18.64] ;  /* 0x0000000c120b7981 */ /* 0x0000a2000c1e9900 */
[----:B------:R-:W-:Y:S01]  /*06c0*/  UIADD3 UR9, UPT, UPT, UR6, 0x44, URZ ;  /* 0x0000004406097890 */ /* 0x000fe2000fffe0ff */
[----:B------:R-:W-:Y:S02]  /*06d0*/  LEA R28, P2, R22, R12, 0x2 ;  /* 0x0000000c161c7211 */ /* 0x000fe400078410ff */
[----:B------:R1:W4:Y:S01]  /*06e0*/  LDG.E.U16.CONSTANT R24, desc[UR12][R16.64] ;  /* 0x0000000c10187981 */ /* 0x000322000c1e9500 */
[----:B0-----:R-:W-:-:S04]  /*06f0*/  IADD3 R18, P0, PT, R2, R16, RZ ;  /* 0x0000001002127210 */ /* 0x001fc80007f1e0ff */
[----:B------:R-:W-:Y:S01]  /*0700*/  IADD3.X R19, PT, PT, RZ, R17, RZ, P0, !PT ;  /* 0x00000011ff137210 */ /* 0x000fe200007fe4ff */
[----:B-1----:R-:W-:Y:S01]  /*0710*/  VIADD R17, R3, 0x40 ;  /* 0x0000004003117836 */ /* 0x002fe20000000000 */
[----:B------:R-:W-:Y:S02]  /*0720*/  LEA.HI.X R29, R22, R13, R26, 0x2, P2 ;  /* 0x0000000d161d7211 */ /* 0x000fe400010f141a */
[----:B------:R-:W-:Y:S01]  /*0730*/  IADD3 R22, P1, P2, R14, UR9, R7 ;  /* 0x000000090e167c10 */ /* 0x000fe2000fa3e007 */
[----:B------:R-:W-:Y:S01]  /*0740*/  FFMA R6, R6, R23, R25 ;  /* 0x0000001706067223 */ /* 0x000fe20000000019 */
[----:B------:R-:W-:Y:S01]  /*0750*/  IADD3 R17, P0, PT, R17, UR5, RZ ;  /* 0x0000000511117c10 */ /* 0x000fe2000ff1e0ff */
[----:B------:R0:W5:Y:S01]  /*0760*/  LDG.E.CONSTANT R25, desc[UR12][R20.64] ;  /* 0x0000000c14197981 */ /* 0x000162000c1e9900 */
[----:B------:R-:W-:Y:S01]  /*0770*/  IADD3.X R23, PT, PT, RZ, R15, RZ, P1, P2 ;  /* 0x0000000fff177210 */ /* 0x000fe20000fe44ff */
[----:B------:R-:W-:Y:S02]  /*0780*/  UIADD3 UR9, UPT, UPT, UR6, 0x66, URZ ;  /* 0x0000006606097890 */ /* 0x000fe4000fffe0ff */
[----:B------:R1:W2:Y:S04]  /*0790*/  LDG.E.U8.CONSTANT R26, desc[UR12][R18.64+0x2] ;  /* 0x0000020c121a7981 */ /* 0x0002a8000c1e9100 */
[----:B------:R1:W5:Y:S01]  /*07a0*/  LDG.E.U16.CONSTANT R27, desc[UR12][R22.64] ;  /* 0x0000000c161b7981 */ /* 0x000362000c1e9500 */
[----:B0-----:R-:W-:Y:S01]  /*07b0*/  IADD3 R20, P1, PT, R2, R22, RZ ;  /* 0x0000001602147210 */ /* 0x001fe20007f3e0ff */
[----:B------:R-:W0:Y:S02]  /*07c0*/  I2F.S8 R8, R8 ;  /* 0x0000000800087306 */ /* 0x000e240000001400 */
[----:B------:R0:W5:Y:S01]  /*07d0*/  LDG.E.CONSTANT R28, desc[UR12][R28.64] ;  /* 0x0000000c1c1c7981 */ /* 0x000162000c1e9900 */
[----:B-1----:R-:W-:Y:S01]  /*07e0*/  IMAD.X R18, RZ, RZ, RZ, P0 ;  /* 0x000000ffff127224 */ /* 0x002fe200000e06ff */
[----:B------:R-:W-:Y:S01]  /*07f0*/  LEA R16, P0, R17, R12, 0x2 ;  /* 0x0000000c11107211 */ /* 0x000fe200078010ff */
[----:B------:R-:W-:-:S03]  /*0800*/  IMAD.X R21, RZ, RZ, R23, P1 ;  /* 0x000000ffff157224 */ /* 0x000fc600008e0617 */
[----:B------:R-:W-:Y:S02]  /*0810*/  LEA.HI.X R17, R17, R13, R18, 0x2, P0 ;  /* 0x0000000d11117211 */ /* 0x000fe400000f1412 */
[----:B------:R-:W-:Y:S01]  /*0820*/  IADD3 R18, P0, P1, R14, UR9, R7 ;  /* 0x000000090e127c10 */ /* 0x000fe2000f91e007 */
[----:B------:R-:W5:Y:S03]  /*0830*/  LDG.E.U8.CONSTANT R20, desc[UR12][R20.64+0x2] ;  /* 0x0000020c14147981 */ /* 0x000f66000c1e9100 */
[----:B------:R-:W-:Y:S02]  /*0840*/  IADD3.X R19, PT, PT, RZ, R15, RZ, P0, P1 ;  /* 0x0000000fff137210 */ /* 0x000fe400007e24ff */
[----:B------:R-:W-:Y:S01]  /*0850*/  IADD3 R22, P0, PT, R2, R18, RZ ;  /* 0x0000001202167210 */ /* 0x000fe20007f1e0ff */
[----:B0-----:R-:W-:Y:S02]  /*0860*/  HADD2.F32 R29, -RZ, R10.H0_H0 ;  /* 0x2000000aff1d7230 */ /* 0x001fe40000004100 */
[----:B------:R-:W5:Y:S02]  /*0870*/  LDG.E.U16.CONSTANT R18, desc[UR12][R18.64] ;  /* 0x0000000c12127981 */ /* 0x000f64000c1e9500 */
[----:B------:R-:W-:-:S02]  /*0880*/  IMAD.X R23, RZ, RZ, R19, P0 ;  /* 0x000000ffff177224 */ /* 0x000fc400000e0613 */
[----:B------:R0:W5:Y:S04]  /*0890*/  LDG.E.CONSTANT R21, desc[UR12][R16.64] ;  /* 0x0000000c10157981 */ /* 0x000168000c1e9900 */
[----:B------:R-:W5:Y:S01]  /*08a0*/  LDG.E.U8.CONSTANT R22, desc[UR12][R22.64+0x2] ;  /* 0x0000020c16167981 */ /* 0x000f62000c1e9100 */
[----:B0-----:R-:W-:-:S04]  /*08b0*/  IADD3 R16, PT, PT, R3, 0x60, RZ ;  /* 0x0000006003107810 */ /* 0x001fc80007ffe0ff */
[----:B------:R-:W-:Y:S01]  /*08c0*/  IADD3 R17, P0, PT, R16, UR5, RZ ;  /* 0x0000000510117c10 */ /* 0x000fe2000ff1e0ff */
[----:B------:R-:W-:-:S04]  /*08d0*/  FMUL R10, R29, R8 ;  /* 0x000000081d0a7220 */ /* 0x000fc80000400000 */
[----:B------:R-:W-:Y:S01]  /*08e0*/  IMAD.X R29, RZ, RZ, RZ, P0 ;  /* 0x000000ffff1d7224 */ /* 0x000fe200000e06ff */
[----:B------:R-:W-:-:S04]  /*08f0*/  LEA R16, P0, R17, R12, 0x2 ;  /* 0x0000000c11107211 */ /* 0x000fc800078010ff */
[----:B------:R-:W-:-:S05]  /*0900*/  LEA.HI.X R17, R17, R13, R29, 0x2, P0 ;  /* 0x0000000d11117211 */ /* 0x000fca00000f141d */
[----:B------:R-:W5:Y:S01]  /*0910*/  LDG.E.CONSTANT R16, desc[UR12][R16.64] ;  /* 0x0000000c10107981 */ /* 0x000f62000c1e9900 */
[----:B------:R-:W-:Y:S01]  /*0920*/  HADD2.F32 R9, -RZ, R9.H0_H0 ;  /* 0x20000009ff097230 */ /* 0x000fe20000004100 */
[----:B------:R-:W-:-:S04]  /*0930*/  UIADD3 UR8, UPT, UPT, UR8, 0x8, URZ ;  /* 0x0000000808087890 */ /* 0x000fc8000fffe0ff */
[----:B------:R-:W-:Y:S01]  /*0940*/  UISETP.NE.AND UP1, UPT, UR8, URZ, UPT ;  /* 0x000000ff0800728c */ /* 0x000fe2000bf25270 */
[----:B------:R-:W-:Y:S01]  /*0950*/  VIADD R3, R3, 0x100 ;  /* 0x0000010003037836 */ /* 0x000fe20000000000 */
[----:B------:R-:W-:Y:S01]  /*0960*/  UIADD3 UR6, UPT, UPT, UR6, 0x110, URZ ;  /* 0x0000011006067890 */ /* 0x000fe2000fffe0ff */
[----:B---3--:R-:W0:Y:S02]  /*0970*/  I2F.S8 R4, R4 ;  /* 0x0000000400047306 */ /* 0x008e240000001400 */
[----:B0-----:R-:W-:Y:S01]  /*0980*/  FMUL R9, R9, R4 ;  /* 0x0000000409097220 */ /* 0x001fe20000400000 */
[----:B----4-:R-:W-:-:S05]  /*0990*/  HADD2.F32 R19, -RZ, R24.H0_H0 ;  /* 0x20000018ff137230 */ /* 0x010fca0000004100 */
[----:B--2---:R-:W0:Y:S01]  /*09a0*/  I2F.S8 R26, R26 ;  /* 0x0000001a001a7306 */ /* 0x004e220000001400 */
[----:B-----5:R-:W-:Y:S01]  /*09b0*/  FFMA R6, R25, R10, R6 ;  /* 0x0000000a19067223 */ /* 0x020fe20000000006 */
[----:B------:R-:W-:-:S03]  /*09c0*/  HADD2.F32 R27, -RZ, R27.H0_H0 ;  /* 0x2000001bff1b7230 */ /* 0x000fc60000004100 */
[----:B------:R-:W-:-:S03]  /*09d0*/  FFMA R9, R11, R9, R6 ;  /* 0x000000090b097223 */ /* 0x000fc60000000006 */
[----:B------:R-:W1:Y:S01]  /*09e0*/  I2F.S8 R20, R20 ;  /* 0x0000001400147306 */ /* 0x000e620000001400 */
[----:B0-----:R-:W-:-:S04]  /*09f0*/  FMUL R19, R19, R26 ;  /* 0x0000001a13137220 */ /* 0x001fc80000400000 */
[----:B------:R-:W-:-:S03]  /*0a00*/  FFMA R28, R28, R19, R9 ;  /* 0x000000131c1c7223 */ /* 0x000fc60000000009 */
[----:B------:R-:W0:Y:S01]  /*0a10*/  I2F.S8 R23, R22 ;  /* 0x0000001600177306 */ /* 0x000e220000001400 */
[----:B------:R-:W-:Y:S02]  /*0a20*/  HADD2.F32 R18, -RZ, R18.H0_H0 ;  /* 0x20000012ff127230 */ /* 0x000fe40000004100 */
[----:B-1----:R-:W-:-:S04]  /*0a30*/  FMUL R27, R27, R20 ;  /* 0x000000141b1b7220 */ /* 0x002fc80000400000 */
[----:B------:R-:W-:Y:S01]  /*0a40*/  FFMA R21, R21, R27, R28 ;  /* 0x0000001b15157223 */ /* 0x000fe2000000001c */
[----:B0-----:R-:W-:-:S04]  /*0a50*/  FMUL R18, R18, R23 ;  /* 0x0000001712127220 */ /* 0x001fc80000400000 */
[----:B------:R-:W-:Y:S01]  /*0a60*/  FFMA R18, R16, R18, R21 ;  /* 0x0000001210127223 */ /* 0x000fe20000000015 */
[----:B------:R-:W-:Y:S06]  /*0a70*/  BRA.U UP1, `(.L_x_20) ;  /* 0xfffffff501e87547 */ /* 0x000fec000b83ffff */
.L_x_19:
[----:B------:R-:W-:Y:S05]  /*0a80*/  BRA.U !UP0, `(.L_x_18) ;  /* 0x0000000908147547 */ /* 0x000fea000b800000 */
[----:B------:R-:W-:Y:S02]  /*0a90*/  UISETP.GE.U32.AND UP0, UPT, UR7, 0x4, UPT ;  /* 0x000000040700788c */ /* 0x000fe4000bf06070 */
[----:B------:R-:W-:-:S07]  /*0aa0*/  ULOP3.LUT UP1, UR4, UR4, 0x3, URZ, 0xc0, !UPT ;  /* 0x0000000304047892 */ /* 0x000fce000f82c0ff */
[----:B------:R-:W-:Y:S05]  /*0ab0*/  BRA.U !UP0, `(.L_x_21) ;  /* 0x0000000508187547 */ /* 0x000fea000b800000 */
[----:B------:R-:W0:Y:S01]  /*0ac0*/  LDCU.128 UR16, c[0x0][0x380] ;  /* 0x00007000ff1077ac */ /* 0x000e220008000c00 */
[C---:B------:R-:W-:Y:S02]  /*0ad0*/  IMAD R4, R5.reuse, 0x20, R2 ;  /* 0x0000002005047824 */ /* 0x040fe400078e0202 */
[----:B------:R-:W-:-:S03]  /*0ae0*/  IMAD R20, R5, 0x22, RZ ;  /* 0x0000002205147824 */ /* 0x000fc600078e02ff */
[----:B------:R-:W-:Y:S01]  /*0af0*/  IADD3 R3, P2, PT, R4, UR5, RZ ;  /* 0x0000000504037c10 */ /* 0x000fe2000ff5e0ff */
[C---:B------:R-:W-:Y:S01]  /*0b00*/  VIADD R12, R20.reuse, 0x44 ;  /* 0x00000044140c7836 */ /* 0x040fe20000000000 */
[----:B------:R-:W-:-:S03]  /*0b10*/  IADD3 R10, PT, PT, R20, 0x22, RZ ;  /* 0x00000022140a7810 */ /* 0x000fc60007ffe0ff */
[----:B------:R-:W-:Y:S01]  /*0b20*/  IMAD.X R6, RZ, RZ, RZ, P2 ;  /* 0x000000ffff067224 */ /* 0x000fe200010e06ff */
[--C-:B0-----:R-:W-:Y:S02]  /*0b30*/  IADD3 R14, P0, P1, R20, UR18, R7.reuse ;  /* 0x00000012140e7c10 */ /* 0x101fe4000f91e007 */
[C---:B------:R-:W-:Y:S02]  /*0b40*/  LEA R8, P2, R3.reuse, UR16, 0x2 ;  /* 0x0000001003087c11 */ /* 0x040fe4000f8410ff */
[----:B------:R-:W-:Y:S02]  /*0b50*/  IADD3.X R15, PT, PT, RZ, UR19, RZ, P0, P1 ;  /* 0x00000013ff0f7c10 */ /* 0x000fe400087e24ff */
[----:B------:R-:W-:Y:S02]  /*0b60*/  LEA.HI.X R9, R3, UR17, R6, 0x2, P2 ;  /* 0x0000001103097c11 */ /* 0x000fe400090f1406 */
[--C-:B------:R-:W-:Y:S02]  /*0b70*/  IADD3 R12, P0, P1, R12, UR18, R7.reuse ;  /* 0x000000120c0c7c10 */ /* 0x100fe4000f91e007 */
[----:B------:R-:W-:Y:S01]  /*0b80*/  IADD3 R10, P3, P4, R10, UR18, R7 ;  /* 0x000000120a0a7c10 */ /* 0x000fe2000fc7e007 */
[----:B------:R-:W-:Y:S01]  /*0b90*/  VIADD R20, R20, 0x66 ;  /* 0x0000006614147836 */ /* 0x000fe20000000000 */
[----:B------:R-:W-:Y:S01]  /*0ba0*/  IADD3 R16, P2, PT, R2, R14, RZ ;  /* 0x0000000e02107210 */ /* 0x000fe20007f5e0ff */
[----:B------:R0:W2:Y:S01]  /*0bb0*/  LDG.E.U16.CONSTANT R3, desc[UR12][R14.64] ;  /* 0x0000000c0e037981 */ /* 0x0000a2000c1e9500 */
[----:B------:R-:W-:-:S02]  /*0bc0*/  IADD3.X R13, PT, PT, RZ, UR19, RZ, P0, P1 ;  /* 0x00000013ff0d7c10 */ /* 0x000fc400087e24ff */
[C---:B------:R-:W-:Y:S01]  /*0bd0*/  IADD3 R24, P0, PT, R2.reuse, R12, RZ ;  /* 0x0000000c02187210 */ /* 0x040fe20007f1e0ff */
[----:B------:R-:W-:Y:S01]  /*0be0*/  IMAD.X R17, RZ, RZ, R15, P2 ;  /* 0x000000ffff117224 */ /* 0x000fe200010e060f */
[----:B------:R-:W-:Y:S01]  /*0bf0*/  IADD3.X R11, PT, PT, RZ, UR19, RZ, P3, P4 ;  /* 0x00000013ff0b7c10 */ /* 0x000fe20009fe84ff */
[----:B------:R-:W3:Y:S01]  /*0c00*/  LDG.E.U16.CONSTANT R12, desc[UR12][R12.64] ;  /* 0x0000000c0c0c7981 */ /* 0x000ee2000c1e9500 */
[----:B------:R-:W-:Y:S02]  /*0c10*/  IADD3 R22, P2, PT, R2, R10, RZ ;  /* 0x0000000a02167210 */ /* 0x000fe40007f5e0ff */
[C---:B------:R-:W-:Y:S01]  /*0c20*/  IADD3 R21, PT, PT, R4.reuse, 0x20, RZ ;  /* 0x0000002004157810 */ /* 0x040fe20007ffe0ff */
[----:B------:R-:W-:Y:S01]  /*0c30*/  IMAD.X R25, RZ, RZ, R13, P0 ;  /* 0x000000ffff197224 */ /* 0x000fe200000e060d */
[----:B------:R1:W4:Y:S01]  /*0c40*/  LDG.E.U8.CONSTANT R6, desc[UR12][R16.64+0x2] ;  /* 0x0000020c10067981 */ /* 0x000322000c1e9100 */
[----:B0-----:R-:W-:Y:S01]  /*0c50*/  VIADD R15, R4, 0x40 ;  /* 0x00000040040f7836 */ /* 0x001fe20000000000 */
[----:B------:R-:W-:Y:S01]  /*0c60*/  IADD3 R21, P0, PT, R21, UR5, RZ ;  /* 0x0000000515157c10 */ /* 0x000fe2000ff1e0ff */
[----:B------:R-:W-:Y:S01]  /*0c70*/  IMAD.X R23, RZ, RZ, R11, P2 ;  /* 0x000000ffff177224 */ /* 0x000fe200010e060b */
[----:B------:R-:W-:Y:S01]  /*0c80*/  IADD3 R14, P2, P3, R20, UR18, R7 ;  /* 0x00000012140e7c10 */ /* 0x000fe2000fb5e007 */
[----:B------:R-:W5:Y:S01]  /*0c90*/  LDG.E.U8.CONSTANT R26, desc[UR12][R24.64+0x2] ;  /* 0x0000020c181a7981 */ /* 0x000f62000c1e9100 */
[----:B------:R-:W-:-:S02]  /*0ca0*/  IADD3 R27, P1, PT, R15, UR5, RZ ;  /* 0x000000050f1b7c10 */ /* 0x000fc4000ff3e0ff */
[----:B------:R-:W-:Y:S01]  /*0cb0*/  IADD3.X R15, PT, PT, RZ, UR19, RZ, P2, P3 ;  /* 0x00000013ff0f7c10 */ /* 0x000fe200097e64ff */
[----:B------:R0:W3:Y:S01]  /*0cc0*/  LDG.E.U8.CONSTANT R19, desc[UR12][R22.64+0x2] ;  /* 0x0000020c16137981 */ /* 0x0000e2000c1e9100 */
[----:B-1----:R-:W-:Y:S01]  /*0cd0*/  IMAD.X R17, RZ, RZ, RZ, P0 ;  /* 0x000000ffff117224 */ /* 0x002fe200000e06ff */
[C---:B------:R-:W-:Y:S02]  /*0ce0*/  LEA R16, P0, R21.reuse, UR16, 0x2 ;  /* 0x0000001015107c11 */ /* 0x040fe4000f8010ff */
[----:B------:R-:W-:Y:S01]  /*0cf0*/  IADD3 R20, P2, PT, R2, R14, RZ ;  /* 0x0000000e02147210 */ /* 0x000fe20007f5e0ff */
[----:B------:R5:W5:Y:S01]  /*0d00*/  LDG.E.U16.CONSTANT R10, desc[UR12][R10.64] ;  /* 0x0000000c0a0a7981 */ /* 0x000b62000c1e9500 */
[----:B------:R-:W-:Y:S02]  /*0d10*/  LEA.HI.X R17, R21, UR17, R17, 0x2, P0 ;  /* 0x0000001115117c11 */ /* 0x000fe400080f1411 */
[----:B------:R-:W-:Y:S01]  /*0d20*/  IADD3.X R21, PT, PT, RZ, R15, RZ, P2, !PT ;  /* 0x0000000fff157210 */ /* 0x000fe200017fe4ff */
[----:B------:R-:W-:Y:S01]  /*0d30*/  VIADD R4, R4, 0x60 ;  /* 0x0000006004047836 */ /* 0x000fe20000000000 */
[----:B------:R-:W5:Y:S04]  /*0d40*/  LDG.E.CONSTANT R9, desc[UR12][R8.64] ;  /* 0x0000000c08097981 */ /* 0x000f68000c1e9900 */
[----:B------:R-:W5:Y:S01]  /*0d50*/  LDG.E.U8.CONSTANT R20, desc[UR12][R20.64+0x2] ;  /* 0x0000020c14147981 */ /* 0x000f62000c1e9100 */
[----:B------:R-:W-:Y:S01]  /*0d60*/  IMAD.X R28, RZ, RZ, RZ, P1 ;  /* 0x000000ffff1c7224 */ /* 0x000fe200008e06ff */
[----:B------:R-:W-:-:S02]  /*0d70*/  IADD3 R4, P0, PT, R4, UR5, RZ ;  /* 0x0000000504047c10 */ /* 0x000fc4000ff1e0ff */
[C---:B0-----:R-:W-:Y:S01]  /*0d80*/  LEA R22, P1, R27.reuse, UR16, 0x2 ;  /* 0x000000101b167c11 */ /* 0x041fe2000f8210ff */
[----:B------:R-:W5:Y:S02]  /*0d90*/  LDG.E.U16.CONSTANT R14, desc[UR12][R14.64] ;  /* 0x0000000c0e0e7981 */ /* 0x000f64000c1e9500 */
[----:B------:R-:W-:Y:S01]  /*0da0*/  IMAD.X R25, RZ, RZ, RZ, P0 ;  /* 0x000000ffff197224 */ /* 0x000fe200000e06ff */
[----:B------:R-:W-:Y:S01]  /*0db0*/  LEA.HI.X R23, R27, UR17, R28, 0x2, P1 ;  /* 0x000000111b177c11 */ /* 0x000fe200088f141c */
[----:B------:R-:W5:Y:S01]  /*0dc0*/  LDG.E.CONSTANT R16, desc[UR12][R16.64] ;  /* 0x0000000c10107981 */ /* 0x000f62000c1e9900 */
[----:B------:R-:W-:-:S03]  /*0dd0*/  LEA R24, P1, R4, UR16, 0x2 ;  /* 0x0000001004187c11 */ /* 0x000fc6000f8210ff */
[----:B------:R-:W5:Y:S01]  /*0de0*/  LDG.E.CONSTANT R22, desc[UR12][R22.64] ;  /* 0x0000000c16167981 */ /* 0x000f62000c1e9900 */
[----:B------:R-:W-:-:S05]  /*0df0*/  LEA.HI.X R25, R4, UR17, R25, 0x2, P1 ;  /* 0x0000001104197c11 */ /* 0x000fca00088f1419 */
[----:B------:R-:W5:Y:S01]  /*0e00*/  LDG.E.CONSTANT R24, desc[UR12][R24.64] ;  /* 0x0000000c18187981 */ /* 0x000f62000c1e9900 */
[----:B------:R-:W-:Y:S02]  /*0e10*/  VIADD R5, R5, 0x4 ;  /* 0x0000000405057836 */ /* 0x000fe40000000000 */
[----:B--2---:R-:W-:Y:S01]  /*0e20*/  HADD2.F32 R3, -RZ, R3.H0_H0 ;  /* 0x20000003ff037230 */ /* 0x004fe20000004100 */
[----:B----4-:R-:W0:Y:S08]  /*0e30*/  I2F.S8 R6, R6 ;  /* 0x0000000600067306 */ /* 0x010e300000001400 */
[----:B---3--:R-:W1:Y:S08]  /*0e40*/  I2F.S8 R19, R19 ;  /* 0x0000001300137306 */ /* 0x008e700000001400 */
[----:B-----5:R-:W2:Y:S01]  /*0e50*/  I2F.S8 R11, R26 ;  /* 0x0000001a000b7306 */ /* 0x020ea20000001400 */
[----:B------:R-:W-:-:S02]  /*0e60*/  HADD2.F32 R10, -RZ, R10.H0_H0 ;  /* 0x2000000aff0a7230 */ /* 0x000fc40000004100 */
[----:B0-----:R-:W-:-:S05]  /*0e70*/  FMUL R3, R3, R6 ;  /* 0x0000000603037220 */ /* 0x001fca0000400000 */
[----:B------:R-:W0:Y:S01]  /*0e80*/  I2F.S8 R13, R20 ;  /* 0x00000014000d7306 */ /* 0x000e220000001400 */
[----:B------:R-:W-:Y:S02]  /*0e90*/  HADD2.F32 R12, -RZ, R12.H0_H0 ;  /* 0x2000000cff0c7230 */ /* 0x000fe40000004100 */
[----:B------:R-:W-:Y:S01]  /*0ea0*/  FFMA R3, R9, R3, R18 ;  /* 0x0000000309037223 */ /* 0x000fe20000000012 */
[----:B-1----:R-:W-:Y:S01]  /*0eb0*/  FMUL R10, R10, R19 ;  /* 0x000000130a0a7220 */ /* 0x002fe20000400000 */
[----:B------:R-:W-:-:S03]  /*0ec0*/  HADD2.F32 R14, -RZ, R14.H0_H0 ;  /* 0x2000000eff0e7230 */ /* 0x000fc60000004100 */
[----:B------:R-:W-:Y:S01]  /*0ed0*/  FFMA R3, R16, R10, R3 ;  /* 0x0000000a10037223 */ /* 0x000fe20000000003 */
[----:B--2---:R-:W-:-:S04]  /*0ee0*/  FMUL R11, R12, R11 ;  /* 0x0000000b0c0b7220 */ /* 0x004fc80000400000 */
[----:B------:R-:W-:Y:S01]  /*0ef0*/  FFMA R3, R22, R11, R3 ;  /* 0x0000000b16037223 */ /* 0x000fe20000000003 */
[----:B0-----:R-:W-:-:S04]  /*0f00*/  FMUL R13, R14, R13 ;  /* 0x0000000d0e0d7220 */ /* 0x001fc80000400000 */
[----:B------:R-:W-:-:S07]  /*0f10*/  FFMA R18, R24, R13, R3 ;  /* 0x0000000d18127223 */ /* 0x000fce0000000003 */
.L_x_21:
[----:B------:R-:W-:Y:S05]  /*0f20*/  BRA.U !UP1, `(.L_x_18) ;  /* 0x0000000109ec7547 */ /* 0x000fea000b800000 */
[----:B------:R-:W0:Y:S01]  /*0f30*/  LDCU UR6, c[0x0][0x39c] ;  /* 0x00007380ff0677ac */ /* 0x000e220008000800 */
[----:B------:R-:W-:Y:S02]  /*0f40*/  UISETP.NE.AND UP0, UPT, UR4, 0x1, UPT ;  /* 0x000000010400788c */ /* 0x000fe4000bf05270 */
[----:B0-----:R-:W-:-:S07]  /*0f50*/  ULOP3.LUT UP1, URZ, UR6, 0x20, URZ, 0xc0, !UPT ;  /* 0x0000002006ff7892 */ /* 0x001fce000f82c0ff */
[----:B------:R-:W-:Y:S05]  /*0f60*/  BRA.U !UP0, `(.L_x_22) ;  /* 0x0000000108907547 */ /* 0x000fea000b800000 */
[----:B------:R-:W0:Y:S01]  /*0f70*/  LDCU.128 UR16, c[0x0][0x380] ;  /* 0x00007000ff1077ac */ /* 0x000e220008000c00 */
[C---:B------:R-:W-:Y:S02]  /*0f80*/  IMAD R4, R5.reuse, 0x22, RZ ;  /* 0x0000002205047824 */ /* 0x040fe400078e02ff */
[----:B------:R-:W-:-:S03]  /*0f90*/  IMAD R3, R5, 0x20, R2 ;  /* 0x0000002005037824 */ /* 0x000fc600078e0202 */
[C-C-:B0-----:R-:W-:Y:S02]  /*0fa0*/  IADD3 R10, P0, P1, R4.reuse, UR18, R7.reuse ;  /* 0x00000012040a7c10 */ /* 0x141fe4000f91e007 */
[----:B------:R-:W-:Y:S02]  /*0fb0*/  IADD3 R4, PT, PT, R4, 0x22, RZ ;  /* 0x0000002204047810 */ /* 0x000fe40007ffe0ff */
[----:B------:R-:W-:Y:S02]  /*0fc0*/  IADD3.X R11, PT, PT, RZ, UR19, RZ, P0, P1 ;  /* 0x00000013ff0b7c10 */ /* 0x000fe400087e24ff */
[----:B------:R-:W-:Y:S02]  /*0fd0*/  IADD3 R16, P0, PT, R2, R10, RZ ;  /* 0x0000000a02107210 */ /* 0x000fe40007f1e0ff */
[----:B------:R-:W-:Y:S01]  /*0fe0*/  IADD3 R8, P1, P2, R4, UR18, R7 ;  /* 0x0000001204087c10 */ /* 0x000fe2000fa3e007 */
[----:B------:R-:W2:Y:S02]  /*0ff0*/  LDG.E.U16.CONSTANT R10, desc[UR12][R10.64] ;  /* 0x0000000c0a0a7981 */ /* 0x000ea4000c1e9500 */
[----:B------:R-:W-:Y:S01]  /*1000*/  IMAD.X R17, RZ, RZ, R11, P0 ;  /* 0x000000ffff117224 */ /* 0x000fe200000e060b */
[----:B------:R-:W-:-:S02]  /*1010*/  IADD3.X R9, PT, PT, RZ, UR19, RZ, P1, P2 ;  /* 0x00000013ff097c10 */ /* 0x000fc40008fe44ff */
[----:B------:R-:W-:Y:S02]  /*1020*/  IADD3 R20, P0, PT, R2, R8, RZ ;  /* 0x0000000802147210 */ /* 0x000fe40007f1e0ff */
[----:B------:R-:W3:Y:S01]  /*1030*/  LDG.E.U8.CONSTANT R16, desc[UR12][R16.64+0x2] ;  /* 0x0000020c10107981 */ /* 0x000ee2000c1e9100 */
[C---:B------:R-:W-:Y:S02]  /*1040*/  IADD3 R4, PT, PT, R3.reuse, 0x20, RZ ;  /* 0x0000002003047810 */ /* 0x040fe40007ffe0ff */
[----:B------:R-:W-:Y:S01]  /*1050*/  IMAD.X R21, RZ, RZ, R9, P0 ;  /* 0x000000ffff157224 */ /* 0x000fe200000e0609 */
[----:B------:R-:W-:Y:S01]  /*1060*/  IADD3 R3, P0, PT, R3, UR5, RZ ;  /* 0x0000000503037c10 */ /* 0x000fe2000ff1e0ff */
[----:B------:R-:W4:Y:S01]  /*1070*/  LDG.E.U16.CONSTANT R8, desc[UR12][R8.64] ;  /* 0x0000000c08087981 */ /* 0x000f22000c1e9500 */
[----:B------:R-:W-:-:S03]  /*1080*/  IADD3 R6, P1, PT, R4, UR5, RZ ;  /* 0x0000000504067c10 */ /* 0x000fc6000ff3e0ff */
[----:B------:R-:W5:Y:S01]  /*1090*/  LDG.E.U8.CONSTANT R20, desc[UR12][R20.64+0x2] ;  /* 0x0000020c14147981 */ /* 0x000f62000c1e9100 */
[----:B------:R-:W-:Y:S01]  /*10a0*/  IMAD.X R4, RZ, RZ, RZ, P0 ;  /* 0x000000ffff047224 */ /* 0x000fe200000e06ff */
[----:B------:R-:W-:-:S04]  /*10b0*/  LEA R12, P0, R3, UR16, 0x2 ;  /* 0x00000010030c7c11 */ /* 0x000fc8000f8010ff */
[----:B------:R-:W-:Y:S01]  /*10c0*/  LEA.HI.X R13, R3, UR17, R4, 0x2, P0 ;  /* 0x00000011030d7c11 */ /* 0x000fe200080f1404 */
[----:B------:R-:W-:Y:S01]  /*10d0*/  IMAD.X R3, RZ, RZ, RZ, P1 ;  /* 0x000000ffff037224 */ /* 0x000fe200008e06ff */
[----:B------:R-:W-:-:S04]  /*10e0*/  LEA R14, P0, R6, UR16, 0x2 ;  /* 0x00000010060e7c11 */ /* 0x000fc8000f8010ff */
[----:B------:R-:W-:Y:S01]  /*10f0*/  LEA.HI.X R15, R6, UR17, R3, 0x2, P0 ;  /* 0x00000011060f7c11 */ /* 0x000fe200080f1403 */
[----:B------:R-:W4:Y:S04]  /*1100*/  LDG.E.CONSTANT R13, desc[UR12][R12.64] ;  /* 0x0000000c0c0d7981 */ /* 0x000f28000c1e9900 */
[----:B------:R-:W4:Y:S01]  /*1110*/  LDG.E.CONSTANT R14, desc[UR12][R14.64] ;  /* 0x0000000c0e0e7981 */ /* 0x000f22000c1e9900 */
[----:B------:R-:W-:Y:S01]  /*1120*/  VIADD R5, R5, 0x2 ;  /* 0x0000000205057836 */ /* 0x000fe20000000000 */
[----:B---3--:R-:W0:Y:S01]  /*1130*/  I2F.S8 R16, R16 ;  /* 0x0000001000107306 */ /* 0x008e220000001400 */
[----:B--2---:R-:W-:-:S07]  /*1140*/  HADD2.F32 R3, -RZ, R10.H0_H0 ;  /* 0x2000000aff037230 */ /* 0x004fce0000004100 */
[----:B-----5:R-:W1:Y:S01]  /*1150*/  I2F.S8 R17, R20 ;  /* 0x0000001400117306 */ /* 0x020e620000001400 */
[----:B----4-:R-:W-:Y:S02]  /*1160*/  HADD2.F32 R4, -RZ, R8.H0_H0 ;  /* 0x20000008ff047230 */ /* 0x010fe40000004100 */
[----:B0-----:R-:W-:-:S04]  /*1170*/  FMUL R3, R3, R16 ;  /* 0x0000001003037220 */ /* 0x001fc80000400000 */
[----:B------:R-:W-:Y:S01]  /*1180*/  FFMA R3, R13, R3, R18 ;  /* 0x000000030d037223 */ /* 0x000fe20000000012 */
[----:B-1----:R-:W-:-:S04]  /*1190*/  FMUL R4, R4, R17 ;  /* 0x0000001104047220 */ /* 0x002fc80000400000 */
[----:B------:R-:W-:-:S07]  /*11a0*/  FFMA R18, R14, R4, R3 ;  /* 0x000000040e127223 */ /* 0x000fce0000000003 */
.L_x_22:
[----:B------:R-:W-:Y:S05]  /*11b0*/  BRA.U !UP1, `(.L_x_18) ;  /* 0x0000000109487547 */ /* 0x000fea000b800000 */
[----:B------:R-:W0:Y:S01]  /*11c0*/  LDCU.128 UR16, c[0x0][0x380] ;  /* 0x00007000ff1077ac */ /* 0x000e220008000c00 */
[C---:B------:R-:W-:Y:S02]  /*11d0*/  IMAD R6, R5.reuse, 0x22, RZ ;  /* 0x0000002205067824 */ /* 0x040fe400078e02ff */
[----:B------:R-:W-:-:S03]  /*11e0*/  IMAD R5, R5, 0x20, R2 ;  /* 0x0000002005057824 */ /* 0x000fc600078e0202 */
[----:B0-----:R-:W-:-:S04]  /*11f0*/  IADD3 R6, P0, P1, R6, UR18, R7 ;  /* 0x0000001206067c10 */ /* 0x001fc8000f91e007 */
[----:B------:R-:W-:Y:S02]  /*1200*/  IADD3.X R7, PT, PT, RZ, UR19, RZ, P0, P1 ;  /* 0x00000013ff077c10 */ /* 0x000fe400087e24ff */
[----:B------:R-:W-:-:S03]  /*1210*/  IADD3 R8, P0, PT, R2, R6, RZ ;  /* 0x0000000602087210 */ /* 0x000fc60007f1e0ff */
[----:B------:R-:W2:Y:S01]  /*1220*/  LDG.E.U16.CONSTANT R6, desc[UR12][R6.64] ;  /* 0x0000000c06067981 */ /* 0x000ea2000c1e9500 */
[----:B------:R-:W-:Y:S02]  /*1230*/  IADD3.X R9, PT, PT, RZ, R7, RZ, P0, !PT ;  /* 0x00000007ff097210 */ /* 0x000fe400007fe4ff */
[----:B------:R-:W-:-:S03]  /*1240*/  IADD3 R5, P0, PT, R5, UR5, RZ ;  /* 0x0000000505057c10 */ /* 0x000fc6000ff1e0ff */
[----:B------:R-:W3:Y:S01]  /*1250*/  LDG.E.U8.CONSTANT R8, desc[UR12][R8.64+0x2] ;  /* 0x0000020c08087981 */ /* 0x000ee2000c1e9100 */
[----:B------:R-:W-:Y:S01]  /*1260*/  LEA R4, P1, R5, UR16, 0x2 ;  /* 0x0000001005047c11 */ /* 0x000fe2000f8210ff */
[----:B------:R-:W-:-:S05]  /*1270*/  IMAD.X R10, RZ, RZ, RZ, P0 ;  /* 0x000000ffff0a7224 */ /* 0x000fca00000e06ff */
[----:B------:R-:W-:-:S06]  /*1280*/  LEA.HI.X R5, R5, UR17, R10, 0x2, P1 ;  /* 0x0000001105057c11 */ /* 0x000fcc00088f140a */
[----:B------:R-:W4:Y:S01]  /*1290*/  LDG.E.CONSTANT R5, desc[UR12][R4.64] ;  /* 0x0000000c04057981 */ /* 0x000f22000c1e9900 */
[----:B---3--:R-:W0:Y:S01]  /*12a0*/  I2F.S8 R10, R8 ;  /* 0x00000008000a7306 */ /* 0x008e220000001400 */
[----:B--2---:R-:W-:-:S05]  /*12b0*/  HADD2.F32 R3, -RZ, R6.H0_H0 ;  /* 0x20000006ff037230 */ /* 0x004fca0000004100 */
[----:B0-----:R-:W-:-:S04]  /*12c0*/  FMUL R3, R3, R10 ;  /* 0x0000000a03037220 */ /* 0x001fc80000400000 */
[----:B----4-:R-:W-:-:S07]  /*12d0*/  FFMA R18, R5, R3, R18 ;  /* 0x0000000305127223 */ /* 0x010fce0000000012 */
.L_x_18:
        /* <DEDUP_REMOVED lines=18> */
.L_x_23:
        /* <DEDUP_REMOVED lines=16> */
.L_x_34:


//--------------------- .text.quant_gemv_q4_0_f32 --------------------------
	.section	.text.quant_gemv_q4_0_f32,"ax",@progbits
	.align	128
        .global         quant_gemv_q4_0_f32
        .type           quant_gemv_q4_0_f32,@function
        .size           quant_gemv_q4_0_f32,(.L_x_35 - quant_gemv_q4_0_f32)
        .other          quant_gemv_q4_0_f32,@"STO_CUDA_ENTRY STV_DEFAULT"
quant_gemv_q4_0_f32:
.text.quant_gemv_q4_0_f32:
        /* <DEDUP_REMOVED lines=16> */
[----:B------:R-:W-:Y:S01]  /*0100*/  LOP3.LUT R4, R4, 0x1, RZ, 0xc0, !PT ;  /* 0x0000000104047812 */ /* 0x000fe200078ec0ff */
[----:B------:R-:W-:Y:S01]  /*0110*/  IMAD.MOV.U32 R21, RZ, RZ, RZ ;  /* 0x000000ffff157224 */ /* 0x000fe200078e00ff */
[----:B------:R-:W-:Y:S01]  /*0120*/  SHF.R.U32.HI R5, RZ, 0x1, R2 ;  /* 0x00000001ff057819 */ /* 0x000fe20000011602 */
[----:B------:R-:W-:Y:S01]  /*0130*/  UIADD3 UR6, UPT, UPT, UR4, -0x1, URZ ;  /* 0xffffffff04067890 */ /* 0x000fe2000fffe0ff */
[----:B------:R-:W-:Y:S01]  /*0140*/  IMAD.MOV.U32 R7, RZ, RZ, RZ ;  /* 0x000000ffff077224 */ /* 0x000fe200078e00ff */
[----:B------:R-:W-:Y:S01]  /*0150*/  UIMAD UR5, UR10, UR5, URZ ;  /* 0x000000050a0572a4 */ /* 0x000fe2000f8e02ff */
[----:B------:R-:W-:Y:S01]  /*0160*/  IMAD R9, R0, UR4, RZ ;  /* 0x0000000400097c24 */ /* 0x000fe2000f8e02ff */
[----:B------:R-:W-:Y:S02]  /*0170*/  UISETP.GE.U32.AND UP1, UPT, UR6, 0x7, UPT ;  /* 0x000000070600788c */ /* 0x000fe4000bf26070 */
[----:B------:R-:W-:Y:S01]  /*0180*/  ULOP3.LUT UP0, UR9, UR4, 0x7, URZ, 0xc0, !UPT ;  /* 0x0000000704097892 */ /* 0x000fe2000f80c0ff */
[----:B------:R-:W-:-:S06]  /*0190*/  IMAD R9, R9, 0x12, RZ ;  /* 0x0000001209097824 */ /* 0x000fcc00078e02ff */
[----:B------:R-:W-:Y:S05]  /*01a0*/  BRA.U !UP1, `(.L_x_25) ;  /* 0x00000009099c7547 */ /* 0x000fea000b800000 */
[----:B------:R-:W0:Y:S01]  /*01b0*/  LDC.64 R12, c[0x0][0x380] ;  /* 0x0000e000ff0c7b82 */ /* 0x000e220000000a00 */
[----:B------:R-:W-:Y:S01]  /*01c0*/  ULOP3.LUT UR6, UR4, 0x7fffff8, URZ, 0xc0, !UPT ;  /* 0x07fffff804067892 */ /* 0x000fe2000f8ec0ff */
[----:B------:R-:W-:Y:S01]  /*01d0*/  LOP3.LUT R3, R2, 0x80, RZ, 0xfc, !PT ;  /* 0x0000008002037812 */ /* 0x000fe200078efcff */
[----:B------:R-:W-:Y:S02]  /*01e0*/  IMAD.MOV.U32 R21, RZ, RZ, RZ ;  /* 0x000000ffff157224 */ /* 0x000fe400078e00ff */
[----:B------:R-:W-:Y:S02]  /*01f0*/  UIADD3 UR7, UPT, UPT, -UR6, URZ, URZ ;  /* 0x000000ff06077290 */ /* 0x000fe4000fffe1ff */
[----:B------:R-:W-:Y:S01]  /*0200*/  IMAD.U32 R7, RZ, RZ, UR6 ;  /* 0x00000006ff077e24 */ /* 0x000fe2000f8e00ff */
[----:B------:R-:W1:Y:S01]  /*0210*/  LDC.64 R14, c[0x0][0x388] ;  /* 0x0000e200ff0e7b82 */ /* 0x000e620000000a00 */
[----:B------:R-:W-:-:S08]  /*0220*/  UMOV UR6, 0x48 ;  /* 0x0000004800067882 */ /* 0x000fd00000000000 */
.L_x_26:
[----:B------:R-:W-:-:S06]  /*0230*/  UIADD3 UR8, UPT, UPT, UR6, -0x48, URZ ;  /* 0xffffffb806087890 */ /* 0x000fcc000fffe0ff */
[----:B-1----:R-:W-:-:S04]  /*0240*/  IADD3 R16, P0, P1, R14, UR8, R9 ;  /* 0x000000080e107c10 */ /* 0x002fc8000f91e009 */
[----:B------:R-:W-:Y:S02]  /*0250*/  IADD3.X R17, PT, PT, RZ, R15, RZ, P0, P1 ;  /* 0x0000000fff117210 */ /* 0x000fe400007e24ff */
[----:B------:R-:W-:Y:S01]  /*0260*/  IADD3 R18, P0, PT, R5, R16, RZ ;  /* 0x0000001005127210 */ /* 0x000fe20007f1e0ff */
[----:B------:R-:W-:Y:S01]  /*0270*/  VIADD R6, R3, 0xffffff80 ;  /* 0xffffff8003067836 */ /* 0x000fe20000000000 */
[----:B------:R-:W-:Y:S01]  /*0280*/  UIADD3 UR8, UPT, UPT, UR6, -0x24, URZ ;  /* 0xffffffdc06087890 */ /* 0x000fe2000fffe0ff */
[----:B------:R-:W2:Y:S02]  /*0290*/  LDG.E.U16.CONSTANT R27, desc[UR12][R16.64] ;  /* 0x0000000c101b7981 */ /* 0x000ea4000c1e9500 */
[----:B------:R-:W-:Y:S01]  /*02a0*/  IMAD.X R19, RZ, RZ, R17, P0 ;  /* 0x000000ffff137224 */ /* 0x000fe200000e0611 */
[----:B------:R-:W-:Y:S01]  /*02b0*/  IADD3 R6, P0, PT, R6, UR5, RZ ;  /* 0x0000000506067c10 */ /* 0x000fe2000ff1e0ff */
[----:B------:R-:W3:Y:S04]  /*02c0*/  LDG.E.U16.CONSTANT R20, desc[UR12][R16.64+0x12] ;  /* 0x0000120c10147981 */ /* 0x000ee8000c1e9500 */
[----:B------:R-:W4:Y:S01]  /*02d0*/  LDG.E.U8.CONSTANT R25, desc[UR12][R18.64+0x2] ;  /* 0x0000020c12197981 */ /* 0x000f22000c1e9100 */
[----:B------:R-:W-:Y:S01]  /*02e0*/  IMAD.X R8, RZ, RZ, RZ, P0 ;  /* 0x000000ffff087224 */ /* 0x000fe200000e06ff */
[----:B0-----:R-:W-:-:S02]  /*02f0*/  LEA R28, P0, R6, R12, 0x2 ;  /* 0x0000000c061c7211 */ /* 0x001fc400078010ff */
[----:B------:R0:W5:Y:S02]  /*0300*/  LDG.E.U8.CONSTANT R24, desc[UR12][R18.64+0x14] ;  /* 0x0000140c12187981 */ /* 0x000164000c1e9100 */
[----:B------:R-:W-:Y:S01]  /*0310*/  LEA.HI.X R29, R6, R13, R8, 0x2, P0 ;  /* 0x0000000d061d7211 */ /* 0x000fe200000f1408 */
[----:B------:R-:W-:Y:S01]  /*0320*/  VIADD R6, R3, 0xffffffa0 ;  /* 0xffffffa003067836 */ /* 0x000fe20000000000 */
[----:B------:R-:W-:-:S03]  /*0330*/  IADD3 R10, P1, P2, R14, UR8, R9 ;  /* 0x000000080e0a7c10 */ /* 0x000fc6000fa3e009 */
[----:B------:R1:W3:Y:S01]  /*0340*/  LDG.E.CONSTANT R26, desc[UR12][R28.64] ;  /* 0x0000000c1c1a7981 */ /* 0x0002e2000c1e9900 */
[----:B------:R-:W-:Y:S02]  /*0350*/  IADD3 R6, P0, PT, R6, UR5, RZ ;  /* 0x0000000506067c10 */ /* 0x000fe4000ff1e0ff */
[----:B------:R-:W-:Y:S02]  /*0360*/  IADD3.X R11, PT, PT, RZ, R15, RZ, P1, P2 ;  /* 0x0000000fff0b7210 */ /* 0x000fe40000fe44ff */
[----:B0-----:R-:W-:Y:S01]  /*0370*/  IADD3 R18, P1, PT, R5, R10, RZ ;  /* 0x0000000a05127210 */ /* 0x001fe20007f3e0ff */
[----:B------:R-:W-:Y:S01]  /*0380*/  IMAD.X R8, RZ, RZ, RZ, P0 ;  /* 0x000000ffff087224 */ /* 0x000fe200000e06ff */
[----:B------:R-:W-:-:S03]  /*0390*/  LEA R22, P0, R6, R12, 0x2 ;  /* 0x0000000c06167211 */ /* 0x000fc600078010ff */
[----:B------:R-:W-:Y:S01]  /*03a0*/  IMAD.X R19, RZ, RZ, R11, P1 ;  /* 0x000000ffff137224 */ /* 0x000fe200008e060b */
[----:B------:R-:W-:-:S04]  /*03b0*/  LEA.HI.X R23, R6, R13, R8, 0x2, P0 ;  /* 0x0000000d06177211 */ /* 0x000fc800000f1408 */
[----:B------:R0:W3:Y:S04]  /*03c0*/  LDG.E.U8.CONSTANT R6, desc[UR12][R18.64+0x2] ;  /* 0x0000020c12067981 */ /* 0x0000e8000c1e9100 */
[----:B------:R0:W3:Y:S01]  /*03d0*/  LDG.E.CONSTANT R8, desc[UR12][R22.64] ;  /* 0x0000000c16087981 */ /* 0x0000e2000c1e9900 */
[----:B-1----:R-:W-:Y:S01]  /*03e0*/  VIADD R28, R3, 0xffffffc0 ;  /* 0xffffffc0031c7836 */ /* 0x002fe20000000000 */
[----:B------:R-:W-:-:S04]  /*03f0*/  UIADD3 UR8, UPT, UPT, UR6, -0x12, URZ ;  /* 0xffffffee06087890 */ /* 0x000fc8000fffe0ff */
[----:B------:R-:W-:Y:S02]  /*0400*/  IADD3 R28, P0, PT, R28, UR5, RZ ;  /* 0x000000051c1c7c10 */ /* 0x000fe4000ff1e0ff */
[----:B0-----:R-:W-:-:S03]  /*0410*/  IADD3 R18, P1, P2, R14, UR8, R9 ;  /* 0x000000080e127c10 */ /* 0x001fc6000fa3e009 */
[----:B------:R-:W-:Y:S01]  /*0420*/  IMAD.X R17, RZ, RZ, RZ, P0 ;  /* 0x000000ffff117224 */ /* 0x000fe200000e06ff */
[C---:B------:R-:W-:Y:S02]  /*0430*/  LEA R16, P0, R28.reuse, R12, 0x2 ;  /* 0x0000000c1c107211 */ /* 0x040fe400078010ff */
[----:B------:R-:W-:Y:S02]  /*0440*/  IADD3.X R19, PT, PT, RZ, R15, RZ, P1, P2 ;  /* 0x0000000fff137210 */ /* 0x000fe40000fe44ff */
[----:B------:R-:W-:Y:S02]  /*0450*/  LEA.HI.X R17, R28, R13, R17, 0x2, P0 ;  /* 0x0000000d1c117211 */ /* 0x000fe400000f1411 */
[----:B------:R0:W3:Y:S01]  /*0460*/  LDG.E.U16.CONSTANT R28, desc[UR12][R10.64] ;  /* 0x0000000c0a1c7981 */ /* 0x0000e2000c1e9500 */
[----:B------:R-:W-:Y:S02]  /*0470*/  IADD3 R22, P1, PT, R5, R18, RZ ;  /* 0x0000001205167210 */ /* 0x000fe40007f3e0ff */
[----:B------:R-:W-:Y:S01]  /*0480*/  ISETP.NE.AND P0, PT, R4, RZ, PT ;  /* 0x000000ff0400720c */ /* 0x000fe20003f05270 */
[----:B------:R1:W3:Y:S02]  /*0490*/  LDG.E.CONSTANT R16, desc[UR12][R16.64] ;  /* 0x0000000c10107981 */ /* 0x0002e4000c1e9900 */
[----:B------:R-:W-:-:S02]  /*04a0*/  IMAD.X R23, RZ, RZ, R19, P1 ;  /* 0x000000ffff177224 */ /* 0x000fc400008e0613 */
[----:B------:R5:W3:Y:S04]  /*04b0*/  LDG.E.U16.CONSTANT R18, desc[UR12][R18.64] ;  /* 0x0000000c12127981 */ /* 0x000ae8000c1e9500 */
[----:B------:R5:W3:Y:S01]  /*04c0*/  LDG.E.U8.CONSTANT R29, desc[UR12][R22.64+0x2] ;  /* 0x0000020c161d7981 */ /* 0x000ae2000c1e9100 */
[----:B0-----:R-:W-:-:S05]  /*04d0*/  VIADD R11, R3, 0xffffffe0 ;  /* 0xffffffe0030b7836 */ /* 0x001fca0000000000 */
[----:B------:R-:W-:-:S05]  /*04e0*/  IADD3 R11, P1, PT, R11, UR5, RZ ;  /* 0x000000050b0b7c10 */ /* 0x000fca000ff3e0ff */
[----:B-1----:R-:W-:Y:S01]  /*04f0*/  IMAD.X R17, RZ, RZ, RZ, P1 ;  /* 0x000000ffff117224 */ /* 0x002fe200008e06ff */
[----:B------:R-:W-:Y:S01]  /*0500*/  UIADD3 UR8, UPT, UPT, UR6, 0x12, URZ ;  /* 0x0000001206087890 */ /* 0x000fe2000fffe0ff */
[----:B----4-:R-:W-:Y:S02]  /*0510*/  SHF.R.U32.HI R10, RZ, 0x4, R25 ;  /* 0x00000004ff0a7819 */ /* 0x010fe40000011619 */
[----:B------:R-:W-:-:S05]  /*0520*/  @!P0 LOP3.LUT R10, R25, 0xf, RZ, 0xc0, !PT ;  /* 0x0000000f190a8812 */ /* 0x000fca00078ec0ff */
[----:B------:R-:W-:Y:S01]  /*0530*/  VIADD R25, R10, 0xfffffff8 ;  /* 0xfffffff80a197836 */ /* 0x000fe20000000000 */
[C---:B------:R-:W-:Y:S01]  /*0540*/  LEA R10, P1, R11.reuse, R12, 0x2 ;  /* 0x0000000c0b0a7211 */ /* 0x040fe200078210ff */
[----:B--2---:R-:W-:Y:S01]  /*0550*/  HADD2.F32 R27, -RZ, R27.H0_H0 ;  /* 0x2000001bff1b7230 */ /* 0x004fe20000004100 */
[----:B-----5:R-:W-:Y:S02]  /*0560*/  SHF.R.U32.HI R19, RZ, 0x4, R24 ;  /* 0x00000004ff137819 */ /* 0x020fe40000011618 */
[----:B------:R-:W-:Y:S02]  /*0570*/  I2FP.F32.S32 R25, R25 ;  /* 0x0000001900197245 */ /* 0x000fe40000201400 */
[----:B------:R-:W-:Y:S02]  /*0580*/  @!P0 LOP3.LUT R19, R24, 0xf, RZ, 0xc0, !PT ;  /* 0x0000000f18138812 */ /* 0x000fe400078ec0ff */
[----:B------:R-:W-:Y:S01]  /*0590*/  LEA.HI.X R11, R11, R13, R17, 0x2, P1 ;  /* 0x0000000d0b0b7211 */ /* 0x000fe200008f1411 */
[----:B------:R-:W-:Y:S01]  /*05a0*/  FMUL R27, R27, R25 ;  /* 0x000000191b1b7220 */ /* 0x000fe20000400000 */
[----:B------:R-:W-:Y:S01]  /*05b0*/  IADD3 R22, P1, P2, R14, UR6, R9 ;  /* 0x000000060e167c10 */ /* 0x000fe2000fa3e009 */
[----:B------:R-:W-:-:S02]  /*05c0*/  VIADD R19, R19, 0xfffffff8 ;  /* 0xfffffff813137836 */ /* 0x000fc40000000000 */
[----:B------:R0:W2:Y:S01]  /*05d0*/  LDG.E.CONSTANT R17, desc[UR12][R10.64] ;  /* 0x0000000c0a117981 */ /* 0x0000a2000c1e9900 */
[----:B---3--:R-:W-:Y:S01]  /*05e0*/  FFMA R27, R27, R26, R21 ;  /* 0x0000001a1b1b7223 */ /* 0x008fe20000000015 */
[----:B------:R-:W-:Y:S01]  /*05f0*/  IADD3.X R23, PT, PT, RZ, R15, RZ, P1, P2 ;  /* 0x0000000fff177210 */ /* 0x000fe20000fe44ff */
[----:B------:R-:W-:Y:S01]  /*0600*/  HADD2.F32 R20, -RZ, R20.H0_H0 ;  /* 0x20000014ff147230 */ /* 0x000fe20000004100 */
[----:B------:R-:W-:Y:S02]  /*0610*/  I2FP.F32.S32 R21, R19 ;  /* 0x0000001300157245 */ /* 0x000fe40000201400 */
[----:B------:R-:W-:Y:S01]  /*0620*/  IADD3 R24, P1, PT, R5, R22, RZ ;  /* 0x0000001605187210 */ /* 0x000fe20007f3e0ff */
[----:B------:R1:W3:Y:S02]  /*0630*/  LDG.E.U16.CONSTANT R19, desc[UR12][R22.64] ;  /* 0x0000000c16137981 */ /* 0x0002e4000c1e9500 */
[----:B------:R-:W-:Y:S01]  /*0640*/  FMUL R20, R20, R21 ;  /* 0x0000001514147220 */ /* 0x000fe20000400000 */
[----:B------:R-:W-:Y:S01]  /*0650*/  IADD3 R21, P3, PT, R3, UR5, RZ ;  /* 0x0000000503157c10 */ /* 0x000fe2000ff7e0ff */
[----:B------:R-:W-:Y:S01]  /*0660*/  IMAD.X R25, RZ, RZ, R23, P1 ;  /* 0x000000ffff197224 */ /* 0x000fe200008e0617 */
[----:B0-----:R-:W-:-:S02]  /*0670*/  IADD3 R10, P1, P2, R14, UR8, R9 ;  /* 0x000000080e0a7c10 */ /* 0x001fc4000fa3e009 */
[----:B-1----:R-:W-:Y:S01]  /*0680*/  SHF.R.U32.HI R22, RZ, 0x4, R6 ;  /* 0x00000004ff167819 */ /* 0x002fe20000011606 */
[----:B------:R-:W-:Y:S01]  /*0690*/  FFMA R23, R20, R8, R27 ;  /* 0x0000000814177223 */ /* 0x000fe2000000001b */
[----:B------:R-:W-:Y:S01]  /*06a0*/  @!P0 LOP3.LUT R22, R6, 0xf, RZ, 0xc0, !PT ;  /* 0x0000000f06168812 */ /* 0x000fe200078ec0ff */
[----:B------:R-:W-:Y:S01]  /*06b0*/  IMAD.X R6, RZ, RZ, RZ, P3 ;  /* 0x000000ffff067224 */ /* 0x000fe200018e06ff */
[----:B------:R-:W-:Y:S01]  /*06c0*/  IADD3.X R11, PT, PT, RZ, R15, RZ, P1, P2 ;  /* 0x0000000fff0b7210 */ /* 0x000fe20000fe44ff */
[----:B------:R0:W4:Y:S01]  /*06d0*/  LDG.E.U8.CONSTANT R24, desc[UR12][R24.64+0x2] ;  /* 0x0000020c18187981 */ /* 0x000122000c1e9100 */
[----:B------:R-:W-:Y:S02]  /*06e0*/  LEA R26, P3, R21, R12, 0x2 ;  /* 0x0000000c151a7211 */ /* 0x000fe400078610ff */
[----:B------:R-:W-:Y:S02]  /*06f0*/  IADD3 R20, P1, PT, R5, R10, RZ ;  /* 0x0000000a05147210 */ /* 0x000fe40007f3e0ff */
[----:B------:R-:W-:-:S03]  /*0700*/  LEA.HI.X R27, R21, R13, R6, 0x2, P3 ;  /* 0x0000000d151b7211 */ /* 0x000fc600018f1406 */
[----:B------:R-:W-:Y:S02]  /*0710*/  IMAD.X R21, RZ, RZ, R11, P1 ;  /* 0x000000ffff157224 */ /* 0x000fe400008e060b */
[----:B------:R-:W-:Y:S01]  /*0720*/  VIADD R22, R22, 0xfffffff8 ;  /* 0xfffffff816167836 */ /* 0x000fe20000000000 */
[----:B------:R1:W5:Y:S04]  /*0730*/  LDG.E.CONSTANT R8, desc[UR12][R26.64] ;  /* 0x0000000c1a087981 */ /* 0x000368000c1e9900 */
[----:B------:R1:W3:Y:S01]  /*0740*/  LDG.E.U8.CONSTANT R6, desc[UR12][R20.64+0x2] ;  /* 0x0000020c14067981 */ /* 0x0002e2000c1e9100 */
[----:B------:R-:W-:Y:S01]  /*0750*/  HADD2.F32 R28, -RZ, R28.H0_H0 ;  /* 0x2000001cff1c7230 */ /* 0x000fe20000004100 */
[----:B0-----:R-:W-:-:S05]  /*0760*/  I2FP.F32.S32 R25, R22 ;  /* 0x0000001600197245 */ /* 0x001fca0000201400 */
[----:B------:R-:W-:Y:S01]  /*0770*/  FMUL R28, R28, R25 ;  /* 0x000000191c1c7220 */ /* 0x000fe20000400000 */
[----:B------:R-:W-:-:S03]  /*0780*/  VIADD R22, R3, 0x20 ;  /* 0x0000002003167836 */ /* 0x000fc60000000000 */
[----:B------:R-:W-:Y:S01]  /*0790*/  FFMA R16, R28, R16, R23 ;  /* 0x000000101c107223 */ /* 0x000fe20000000017 */
[----:B------:R-:W-:Y:S02]  /*07a0*/  SHF.R.U32.HI R23, RZ, 0x4, R29 ;  /* 0x00000004ff177819 */ /* 0x000fe4000001161d */
[----:B------:R-:W-:Y:S02]  /*07b0*/  @!P0 LOP3.LUT R23, R29, 0xf, RZ, 0xc0, !PT ;  /* 0x0000000f1d178812 */ /* 0x000fe400078ec0ff */
[----:B------:R-:W-:-:S03]  /*07c0*/  IADD3 R22, P1, PT, R22, UR5, RZ ;  /* 0x0000000516167c10 */ /* 0x000fc6000ff3e0ff */
[----:B-1----:R-:W-:Y:S01]  /*07d0*/  VIADD R26, R23, 0xfffffff8 ;  /* 0xfffffff8171a7836 */ /* 0x002fe20000000000 */
[----:B------:R-:W-:Y:S01]  /*07e0*/  UIADD3 UR8, UPT, UPT, UR6, 0x24, URZ ;  /* 0x0000002406087890 */ /* 0x000fe2000fffe0ff */
[----:B------:R-:W-:Y:S01]  /*07f0*/  IMAD.X R25, RZ, RZ, RZ, P1 ;  /* 0x000000ffff197224 */ /* 0x000fe200008e06ff */
[C---:B------:R-:W-:Y:S01]  /*0800*/  LEA R20, P1, R22.reuse, R12, 0x2 ;  /* 0x0000000c16147211 */ /* 0x040fe200078210ff */
[----:B------:R-:W-:Y:S01]  /*0810*/  HADD2.F32 R27, -RZ, R18.H0_H0 ;  /* 0x20000012ff1b7230 */ /* 0x000fe20000004100 */
[----:B------:R-:W-:Y:S02]  /*0820*/  I2FP.F32.S32 R28, R26 ;  /* 0x0000001a001c7245 */ /* 0x000fe40000201400 */
[----:B------:R-:W-:Y:S02]  /*0830*/  LEA.HI.X R21, R22, R13, R25, 0x2, P1 ;  /* 0x0000000d16157211 */ /* 0x000fe400008f1419 */
[----:B------:R-:W-:Y:S01]  /*0840*/  IADD3 R22, P1, P2, R14, UR8, R9 ;  /* 0x000000080e167c10 */ /* 0x000fe2000fa3e009 */
[----:B------:R-:W-:Y:S01]  /*0850*/  FMUL R29, R27, R28 ;  /* 0x0000001c1b1d7220 */ /* 0x000fe20000400000 */
[----:B------:R-:W-:Y:S01]  /*0860*/  VIADD R28, R3, 0x40 ;  /* 0x00000040031c7836 */ /* 0x000fe20000000000 */
[----:B------:R0:W5:Y:S01]  /*0870*/  LDG.E.U16.CONSTANT R25, desc[UR12][R10.64] ;  /* 0x0000000c0a197981 */ /* 0x000162000c1e9500 */
[----:B------:R-:W-:Y:S01]  /*0880*/  IADD3.X R23, PT, PT, RZ, R15, RZ, P1, P2 ;  /* 0x0000000fff177210 */ /* 0x000fe20000fe44ff */
[----:B------:R-:W-:Y:S01]  /*0890*/  UIADD3 UR8, UPT, UPT, UR6, 0x36, URZ ;  /* 0x0000003606087890 */ /* 0x000fe2000fffe0ff */
[----:B------:R-:W-:Y:S01]  /*08a0*/  IADD3 R26, P1, PT, R5, R22, RZ ;  /* 0x00000016051a7210 */ /* 0x000fe20007f3e0ff */
[----:B------:R2:W5:Y:S01]  /*08b0*/  LDG.E.CONSTANT R20, desc[UR12][R20.64] ;  /* 0x0000000c14147981 */ /* 0x000562000c1e9900 */
[----:B0-----:R-:W-:-:S03]  /*08c0*/  IADD3 R10, P3, PT, R28, UR5, RZ ;  /* 0x000000051c0a7c10 */ /* 0x001fc6000ff7e0ff */
[----:B------:R-:W-:Y:S01]  /*08d0*/  IMAD.X R27, RZ, RZ, R23, P1 ;  /* 0x000000ffff1b7224 */ /* 0x000fe200008e0617 */
[----:B------:R-:W5:Y:S01]  /*08e0*/  LDG.E.U16.CONSTANT R18, desc[UR12][R22.64] ;  /* 0x0000000c16127981 */ /* 0x000f62000c1e9500 */
[----:B------:R-:W-:Y:S01]  /*08f0*/  IMAD.X R11, RZ, RZ, RZ, P3 ;  /* 0x000000ffff0b7224 */ /* 0x000fe200018e06ff */
[----:B------:R-:W-:Y:S02]  /*0900*/  LEA R28, P3, R10, R12, 0x2 ;  /* 0x0000000c0a1c7211 */ /* 0x000fe400078610ff */
[----:B------:R4:W5:Y:S01]  /*0910*/  LDG.E.U8.CONSTANT R26, desc[UR12][R26.64+0x2] ;  /* 0x0000020c1a1a7981 */ /* 0x000962000c1e9100 */
[----:B--2---:R-:W-:Y:S01]  /*0920*/  FFMA R21, R29, R17, R16 ;  /* 0x000000111d157223 */ /* 0x004fe20000000010 */
[----:B------:R-:W-:Y:S02]  /*0930*/  IADD3 R16, P1, P2, R14, UR8, R9 ;  /* 0x000000080e107c10 */ /* 0x000fe4000fa3e009 */
[----:B------:R-:W-:Y:S02]  /*0940*/  LEA.HI.X R29, R10, R13, R11, 0x2, P3 ;  /* 0x0000000d0a1d7211 */ /* 0x000fe400018f140b */
[----:B------:R-:W-:-:S02]  /*0950*/  IADD3.X R17, PT, PT, RZ, R15, RZ, P1, P2 ;  /* 0x0000000fff117210 */ /* 0x000fc40000fe44ff */
[----:B------:R-:W-:Y:S01]  /*0960*/  IADD3 R10, P1, PT, R5, R16, RZ ;  /* 0x00000010050a7210 */ /* 0x000fe20007f3e0ff */
[----:B------:R-:W2:Y:S04]  /*0970*/  LDG.E.CONSTANT R28, desc[UR12][R28.64] ;  /* 0x0000000c1c1c7981 */ /* 0x000ea8000c1e9900 */
[----:B------:R-:W-:Y:S01]  /*0980*/  IMAD.X R11, RZ, RZ, R17, P1 ;  /* 0x000000ffff0b7224 */ /* 0x000fe200008e0611 */
[----:B------:R-:W2:Y:S04]  /*0990*/  LDG.E.U16.CONSTANT R22, desc[UR12][R16.64] ;  /* 0x0000000c10167981 */ /* 0x000ea8000c1e9500 */
[----:B------:R0:W2:Y:S01]  /*09a0*/  LDG.E.U8.CONSTANT R10, desc[UR12][R10.64+0x2] ;  /* 0x0000020c0a0a7981 */ /* 0x0000a2000c1e9100 */
[----:B----4-:R-:W-:Y:S01]  /*09b0*/  SHF.R.U32.HI R27, RZ, 0x4, R24 ;  /* 0x00000004ff1b7819 */ /* 0x010fe20000011618 */
[----:B0-----:R-:W-:Y:S01]  /*09c0*/  VIADD R11, R3, 0x60 ;  /* 0x00000060030b7836 */ /* 0x001fe20000000000 */
[----:B------:R-:W-:-:S04]  /*09d0*/  @!P0 LOP3.LUT R27, R24, 0xf, RZ, 0xc0, !PT ;  /* 0x0000000f181b8812 */ /* 0x000fc800078ec0ff */
[----:B------:R-:W-:Y:S02]  /*09e0*/  IADD3 R24, P1, PT, R11, UR5, RZ ;  /* 0x000000050b187c10 */ /* 0x000fe4000ff3e0ff */
[----:B---3--:R-:W-:Y:S02]  /*09f0*/  SHF.R.U32.HI R23, RZ, 0x4, R6 ;  /* 0x00000004ff177819 */ /* 0x008fe40000011606 */
[----:B------:R-:W-:Y:S01]  /*0a00*/  @!P0 LOP3.LUT R23, R6, 0xf, RZ, 0xc0, !PT ;  /* 0x0000000f06178812 */ /* 0x000fe200078ec0ff */
[----:B------:R-:W-:Y:S01]  /*0a10*/  IMAD.X R6, RZ, RZ, RZ, P1 ;  /* 0x000000ffff067224 */ /* 0x000fe200008e06ff */
[----:B------:R-:W-:-:S04]  /*0a20*/  LEA R16, P1, R24, R12, 0x2 ;  /* 0x0000000c18107211 */ /* 0x000fc800078210ff */
[----:B------:R-:W-:-:S05]  /*0a30*/  LEA.HI.X R17, R24, R13, R6, 0x2, P1 ;  /* 0x0000000d18117211 */ /* 0x000fca00008f1406 */
[----:B------:R-:W3:Y:S01]  /*0a40*/  LDG.E.CONSTANT R16, desc[UR12][R16.64] ;  /* 0x0000000c10107981 */ /* 0x000ee2000c1e9900 */
[----:B------:R-:W-:Y:S02]  /*0a50*/  VIADD R27, R27, 0xfffffff8 ;  /* 0xfffffff81b1b7836 */ /* 0x000fe40000000000 */
[----:B------:R-:W-:-:S03]  /*0a60*/  HADD2.F32 R19, -RZ, R19.H0_H0 ;  /* 0x20000013ff137230 */ /* 0x000fc60000004100 */
[----:B------:R-:W-:Y:S01]  /*0a70*/  I2FP.F32.S32 R6, R27 ;  /* 0x0000001b00067245 */ /* 0x000fe20000201400 */
[----:B------:R-:W-:-:S04]  /*0a80*/  VIADD R23, R23, 0xfffffff8 ;  /* 0xfffffff817177836 */ /* 0x000fc80000000000 */
[----:B------:R-:W-:Y:S01]  /*0a90*/  FMUL R6, R19, R6 ;  /* 0x0000000613067220 */ /* 0x000fe20000400000 */
[----:B------:R-:W-:Y:S01]  /*0aa0*/  I2FP.F32.S32 R24, R23 ;  /* 0x0000001700187245 */ /* 0x000fe20000201400 */
[----:B------:R-:W-:Y:S01]  /*0ab0*/  UIADD3 UR7, UPT, UPT, UR7, 0x8, URZ ;  /* 0x0000000807077890 */ /* 0x000fe2000fffe0ff */
[----:B-----5:R-:W-:Y:S02]  /*0ac0*/  HADD2.F32 R25, -RZ, R25.H0_H0 ;  /* 0x20000019ff197230 */ /* 0x020fe40000004100 */
[----:B------:R-:W-:Y:S01]  /*0ad0*/  FFMA R21, R6, R8, R21 ;  /* 0x0000000806157223 */ /* 0x000fe20000000015 */
[----:B------:R-:W-:Y:S02]  /*0ae0*/  UISETP.NE.AND UP1, UPT, UR7, URZ, UPT ;  /* 0x000000ff0700728c */ /* 0x000fe4000bf25270 */
[----:B------:R-:W-:Y:S01]  /*0af0*/  FMUL R24, R25, R24 ;  /* 0x0000001819187220 */ /* 0x000fe20000400000 */
[----:B------:R-:W-:Y:S02]  /*0b00*/  SHF.R.U32.HI R11, RZ, 0x4, R26 ;  /* 0x00000004ff0b7819 */ /* 0x000fe4000001161a */
[----:B------:R-:W-:-:S05]  /*0b10*/  @!P0 LOP3.LUT R11, R26, 0xf, RZ, 0xc0, !PT ;  /* 0x0000000f1a0b8812 */ /* 0x000fca00078ec0ff */
[----:B------:R-:W-:Y:S02]  /*0b20*/  VIADD R11, R11, 0xfffffff8 ;  /* 0xfffffff80b0b7836 */ /* 0x000fe40000000000 */
[----:B------:R-:W-:-:S03]  /*0b30*/  HADD2.F32 R18, -RZ, R18.H0_H0 ;  /* 0x20000012ff127230 */ /* 0x000fc60000004100 */
[----:B------:R-:W-:Y:S01]  /*0b40*/  I2FP.F32.S32 R11, R11 ;  /* 0x0000000b000b7245 */ /* 0x000fe20000201400 */
[----:B------:R-:W-:-:S04]  /*0b50*/  FFMA R21, R24, R20, R21 ;  /* 0x0000001418157223 */ /* 0x000fc80000000015 */
[----:B------:R-:W-:Y:S01]  /*0b60*/  FMUL R18, R18, R11 ;  /* 0x0000000b12127220 */ /* 0x000fe20000400000 */
[----:B------:R-:W-:Y:S01]  /*0b70*/  VIADD R3, R3, 0x100 ;  /* 0x0000010003037836 */ /* 0x000fe20000000000 */
[----:B------:R-:W-:Y:S01]  /*0b80*/  UIADD3 UR6, UPT, UPT, UR6, 0x90, URZ ;  /* 0x0000009006067890 */ /* 0x000fe2000fffe0ff */
[----:B--2---:R-:W-:Y:S02]  /*0b90*/  SHF.R.U32.HI R19, RZ, 0x4, R10 ;  /* 0x00000004ff137819 */ /* 0x004fe4000001160a */
[----:B------:R-:W-:-:S05]  /*0ba0*/  @!P0 LOP3.LUT R19, R10, 0xf, RZ, 0xc0, !PT ;  /* 0x0000000f0a138812 */ /* 0x000fca00078ec0ff */
[----:B------:R-:W-:Y:S02]  /*0bb0*/  VIADD R19, R19, 0xfffffff8 ;  /* 0xfffffff813137836 */ /* 0x000fe40000000000 */
[----:B------:R-:W-:-:S03]  /*0bc0*/  HADD2.F32 R22, -RZ, R22.H0_H0 ;  /* 0x20000016ff167230 */ /* 0x000fc60000004100 */
[----:B------:R-:W-:Y:S01]  /*0bd0*/  I2FP.F32.S32 R19, R19 ;  /* 0x0000001300137245 */ /* 0x000fe20000201400 */
[----:B------:R-:W-:-:S04]  /*0be0*/  FFMA R21, R18, R28, R21 ;  /* 0x0000001c12157223 */ /* 0x000fc80000000015 */
[----:B------:R-:W-:-:S04]  /*0bf0*/  FMUL R22, R22, R19 ;  /* 0x0000001316167220 */ /* 0x000fc80000400000 */
[----:B---3--:R-:W-:Y:S01]  /*0c00*/  FFMA R21, R22, R16, R21 ;  /* 0x0000001016157223 */ /* 0x008fe20000000015 */
[----:B------:R-:W-:Y:S06]  /*0c10*/  BRA.U UP1, `(.L_x_26) ;  /* 0xfffffff501847547 */ /* 0x000fec000b83ffff */
.L_x_25:
        /* <DEDUP_REMOVED lines=8> */
[C---:B------:R-:W-:Y:S02]  /*0ca0*/  VIADD R18, R26.reuse, 0x12 ;  /* 0x000000121a127836 */ /* 0x040fe40000000000 */
[C---:B------:R-:W-:Y:S02]  /*0cb0*/  VIADD R10, R26.reuse, 0x24 ;  /* 0x000000241a0a7836 */ /* 0x040fe40000000000 */
[----:B------:R-:W-:Y:S01]  /*0cc0*/  IMAD.X R6, RZ, RZ, RZ, P2 ;  /* 0x000000ffff067224 */ /* 0x000fe200010e06ff */
[C---:B0-----:R-:W-:Y:S02]  /*0cd0*/  LEA R12, P2, R3.reuse, UR16, 0x2 ;  /* 0x00000010030c7c11 */ /* 0x041fe4000f8410ff */
[----:B------:R-:W-:Y:S02]  /*0ce0*/  IADD3 R14, P0, P1, R26, UR18, R9 ;  /* 0x000000121a0e7c10 */ /* 0x000fe4000f91e009 */
[----:B------:R-:W-:-:S02]  /*0cf0*/  LEA.HI.X R13, R3, UR17, R6, 0x2, P2 ;  /* 0x00000011030d7c11 */ /* 0x000fc400090f1406 */
[----:B------:R-:W-:Y:S02]  /*0d00*/  IADD3.X R15, PT, PT, RZ, UR19, RZ, P0, P1 ;  /* 0x00000013ff0f7c10 */ /* 0x000fe400087e24ff */
[----:B------:R-:W-:Y:S01]  /*0d10*/  IADD3 R24, P2, PT, R5, R14, RZ ;  /* 0x0000000e05187210 */ /* 0x000fe20007f5e0ff */
[----:B------:R-:W-:Y:S01]  /*0d20*/  VIADD R28, R26, 0x36 ;  /* 0x000000361a1c7836 */ /* 0x000fe20000000000 */
[----:B------:R-:W-:Y:S01]  /*0d30*/  IADD3 R18, P0, P1, R18, UR18, R9 ;  /* 0x0000001212127c10 */ /* 0x000fe2000f91e009 */
[----:B------:R0:W2:Y:S02]  /*0d40*/  LDG.E.U16.CONSTANT R3, desc[UR12][R14.64] ;  /* 0x0000000c0e037981 */ /* 0x0000a4000c1e9500 */
[----:B------:R-:W-:Y:S01]  /*0d50*/  IMAD.X R25, RZ, RZ, R15, P2 ;  /* 0x000000ffff197224 */ /* 0x000fe200010e060f */
[----:B------:R-:W-:Y:S01]  /*0d60*/  IADD3 R10, P2, P3, R10, UR18, R9 ;  /* 0x000000120a0a7c10 */ /* 0x000fe2000fb5e009 */
[----:B------:R-:W3:Y:S01]  /*0d70*/  LDG.E.CONSTANT R12, desc[UR12][R12.64] ;  /* 0x0000000c0c0c7981 */ /* 0x000ee2000c1e9900 */
[----:B------:R-:W-:-:S02]  /*0d80*/  IADD3.X R19, PT, PT, RZ, UR19, RZ, P0, P1 ;  /* 0x00000013ff137c10 */ /* 0x000fc400087e24ff */
[----:B------:R-:W-:Y:S01]  /*0d90*/  IADD3.X R11, PT, PT, RZ, UR19, RZ, P2, P3 ;  /* 0x00000013ff0b7c10 */ /* 0x000fe200097e64ff */
[----:B------:R1:W4:Y:S01]  /*0da0*/  LDG.E.U8.CONSTANT R6, desc[UR12][R24.64+0x2] ;  /* 0x0000020c18067981 */ /* 0x000322000c1e9100 */
[C---:B------:R-:W-:Y:S01]  /*0db0*/  IADD3 R16, P1, PT, R5.reuse, R10, RZ ;  /* 0x0000000a05107210 */ /* 0x040fe20007f3e0ff */
[----:B0-----:R-:W-:Y:S01]  /*0dc0*/  VIADD R15, R8, 0x20 ;  /* 0x00000020080f7836 */ /* 0x001fe20000000000 */
[----:B------:R-:W-:Y:S01]  /*0dd0*/  IADD3 R22, P0, PT, R5, R18, RZ ;  /* 0x0000001205167210 */ /* 0x000fe20007f1e0ff */
[----:B------:R0:W5:Y:S02]  /*0de0*/  LDG.E.U16.CONSTANT R20, desc[UR12][R18.64] ;  /* 0x0000000c12147981 */ /* 0x000164000c1e9500 */
[----:B------:R-:W-:Y:S01]  /*0df0*/  IMAD.X R17, RZ, RZ, R11, P1 ;  /* 0x000000ffff117224 */ /* 0x000fe200008e060b */
[----:B------:R-:W-:Y:S01]  /*0e00*/  IADD3 R14, P1, P2, R28, UR18, R9 ;  /* 0x000000121c0e7c10 */ /* 0x000fe2000fa3e009 */
[----:B------:R-:W-:Y:S01]  /*0e10*/  IMAD.X R23, RZ, RZ, R19, P0 ;  /* 0x000000ffff177224 */ /* 0x000fe200000e0613 */
[----:B------:R-:W-:Y:S01]  /*0e20*/  IADD3 R29, P0, PT, R15, UR5, RZ ;  /* 0x000000050f1d7c10 */ /* 0x000fe2000ff1e0ff */
[----:B------:R-:W3:Y:S01]  /*0e30*/  LDG.E.U16.CONSTANT R10, desc[UR12][R10.64] ;  /* 0x0000000c0a0a7981 */ /* 0x000ee2000c1e9500 */
[----:B------:R-:W-:Y:S01]  /*0e40*/  IADD3.X R15, PT, PT, RZ, UR19, RZ, P1, P2 ;  /* 0x00000013ff0f7c10 */ /* 0x000fe20008fe44ff */
[----:B------:R-:W-:Y:S01]  /*0e50*/  VIADD R28, R8, 0x40 ;  /* 0x00000040081c7836 */ /* 0x000fe20000000000 */
[----:B-1----:R-:W-:Y:S01]  /*0e60*/  IADD3 R24, P1, PT, R5, R14, RZ ;  /* 0x0000000e05187210 */ /* 0x002fe20007f3e0ff */
[----:B------:R1:W2:Y:S01]  /*0e70*/  LDG.E.U8.CONSTANT R26, desc[UR12][R22.64+0x2] ;  /* 0x0000020c161a7981 */ /* 0x0002a2000c1e9100 */
[----:B0-----:R-:W-:Y:S01]  /*0e80*/  IMAD.X R19, RZ, RZ, RZ, P0 ;  /* 0x000000ffff137224 */ /* 0x001fe200000e06ff */
[----:B------:R-:W-:-:S02]  /*0e90*/  LEA R18, P0, R29, UR16, 0x2 ;  /* 0x000000101d127c11 */ /* 0x000fc4000f8010ff */
[----:B------:R-:W-:Y:S01]  /*0ea0*/  IMAD.X R25, RZ, RZ, R15, P1 ;  /* 0x000000ffff197224 */ /* 0x000fe200008e060f */
[----:B------:R0:W5:Y:S01]  /*0eb0*/  LDG.E.U8.CONSTANT R27, desc[UR12][R16.64+0x2] ;  /* 0x0000020c101b7981 */ /* 0x000162000c1e9100 */
[----:B------:R-:W-:Y:S01]  /*0ec0*/  LEA.HI.X R19, R29, UR17, R19, 0x2, P0 ;  /* 0x000000111d137c11 */ /* 0x000fe200080f1413 */
[----:B------:R-:W-:Y:S02]  /*0ed0*/  VIADD R8, R8, 0x60 ;  /* 0x0000006008087836 */ /* 0x000fe40000000000 */
[----:B------:R-:W3:Y:S01]  /*0ee0*/  LDG.E.U8.CONSTANT R24, desc[UR12][R24.64+0x2] ;  /* 0x0000020c18187981 */ /* 0x000ee2000c1e9100 */
[----:B-1----:R-:W-:-:S03]  /*0ef0*/  IADD3 R22, P1, PT, R28, UR5, RZ ;  /* 0x000000051c167c10 */ /* 0x002fc6000ff3e0ff */
[----:B------:R-:W3:Y:S02]  /*0f00*/  LDG.E.U16.CONSTANT R14, desc[UR12][R14.64] ;  /* 0x0000000c0e0e7981 */ /* 0x000ee4000c1e9500 */
[----:B0-----:R-:W-:Y:S01]  /*0f10*/  IMAD.X R17, RZ, RZ, RZ, P1 ;  /* 0x000000ffff117224 */ /* 0x001fe200008e06ff */
[C---:B------:R-:W-:Y:S01]  /*0f20*/  LEA R16, P0, R22.reuse, UR16, 0x2 ;  /* 0x0000001016107c11 */ /* 0x040fe2000f8010ff */
[----:B------:R-:W3:Y:S03]  /*0f30*/  LDG.E.CONSTANT R18, desc[UR12][R18.64] ;  /* 0x0000000c12127981 */ /* 0x000ee6000c1e9900 */
[----:B------:R-:W-:Y:S02]  /*0f40*/  LEA.HI.X R17, R22, UR17, R17, 0x2, P0 ;  /* 0x0000001116117c11 */ /* 0x000fe400080f1411 */
[----:B------:R-:W-:-:S03]  /*0f50*/  IADD3 R8, P0, PT, R8, UR5, RZ ;  /* 0x0000000508087c10 */ /* 0x000fc6000ff1e0ff */
[----:B------:R-:W3:Y:S01]  /*0f60*/  LDG.E.CONSTANT R16, desc[UR12][R16.64] ;  /* 0x0000000c10107981 */ /* 0x000ee2000c1e9900 */
[----:B------:R-:W-:Y:S01]  /*0f70*/  LEA R22, P1, R8, UR16, 0x2 ;  /* 0x0000001008167c11 */ /* 0x000fe2000f8210ff */
[----:B------:R-:W-:-:S05]  /*0f80*/  IMAD.X R23, RZ, RZ, RZ, P0 ;  /* 0x000000ffff177224 */ /* 0x000fca00000e06ff */
[----:B------:R-:W-:-:S05]  /*0f90*/  LEA.HI.X R23, R8, UR17, R23, 0x2, P1 ;  /* 0x0000001108177c11 */ /* 0x000fca00088f1417 */
[----:B------:R-:W3:Y:S01]  /*0fa0*/  LDG.E.CONSTANT R22, desc[UR12][R22.64] ;  /* 0x0000000c16167981 */ /* 0x000ee2000c1e9900 */
[----:B------:R-:W-:Y:S01]  /*0fb0*/  ISETP.NE.AND P0, PT, R4, RZ, PT ;  /* 0x000000ff0400720c */ /* 0x000fe20003f05270 */
[----:B------:R-:W-:Y:S01]  /*0fc0*/  VIADD R7, R7, 0x4 ;  /* 0x0000000407077836 */ /* 0x000fe20000000000 */
[----:B----4-:R-:W-:-:S11]  /*0fd0*/  SHF.R.U32.HI R8, RZ, 0x4, R6 ;  /* 0x00000004ff087819 */ /* 0x010fd60000011606 */
[----:B------:R-:W-:-:S05]  /*0fe0*/  @!P0 LOP3.LUT R8, R6, 0xf, RZ, 0xc0, !PT ;  /* 0x0000000f06088812 */ /* 0x000fca00078ec0ff */
[----:B------:R-:W-:Y:S01]  /*0ff0*/  VIADD R8, R8, 0xfffffff8 ;  /* 0xfffffff808087836 */ /* 0x000fe20000000000 */
[----:B--2---:R-:W-:Y:S02]  /*1000*/  SHF.R.U32.HI R13, RZ, 0x4, R26 ;  /* 0x00000004ff0d7819 */ /* 0x004fe4000001161a */
[----:B------:R-:W-:Y:S02]  /*1010*/  @!P0 LOP3.LUT R13, R26, 0xf, RZ, 0xc0, !PT ;  /* 0x0000000f1a0d8812 */ /* 0x000fe400078ec0ff */
[----:B-----5:R-:W-:Y:S02]  /*1020*/  SHF.R.U32.HI R6, RZ, 0x4, R27 ;  /* 0x00000004ff067819 */ /* 0x020fe4000001161b */
[----:B------:R-:W-:Y:S01]  /*1030*/  @!P0 LOP3.LUT R6, R27, 0xf, RZ, 0xc0, !PT ;  /* 0x0000000f1b068812 */ /* 0x000fe200078ec0ff */
[----:B------:R-:W-:Y:S01]  /*1040*/  VIADD R13, R13, 0xfffffff8 ;  /* 0xfffffff80d0d7836 */ /* 0x000fe20000000000 */
[----:B------:R-:W-:Y:S01]  /*1050*/  I2FP.F32.S32 R8, R8 ;  /* 0x0000000800087245 */ /* 0x000fe20000201400 */
[----:B------:R-:W-:Y:S01]  /*1060*/  HADD2.F32 R3, -RZ, R3.H0_H0 ;  /* 0x20000003ff037230 */ /* 0x000fe20000004100 */
[----:B---3--:R-:W-:Y:S01]  /*1070*/  SHF.R.U32.HI R11, RZ, 0x4, R24 ;  /* 0x00000004ff0b7819 */ /* 0x008fe20000011618 */
[----:B------:R-:W-:Y:S01]  /*1080*/  VIADD R6, R6, 0xfffffff8 ;  /* 0xfffffff806067836 */ /* 0x000fe20000000000 */
[----:B------:R-:W-:Y:S01]  /*1090*/  @!P0 LOP3.LUT R11, R24, 0xf, RZ, 0xc0, !PT ;  /* 0x0000000f180b8812 */ /* 0x000fe200078ec0ff */
[----:B------:R-:W-:Y:S01]  /*10a0*/  HADD2.F32 R20, -RZ, R20.H0_H0 ;  /* 0x20000014ff147230 */ /* 0x000fe20000004100 */
[----:B------:R-:W-:Y:S01]  /*10b0*/  I2FP.F32.S32 R13, R13 ;  /* 0x0000000d000d7245 */ /* 0x000fe20000201400 */
[----:B------:R-:W-:Y:S01]  /*10c0*/  FMUL R8, R3, R8 ;  /* 0x0000000803087220 */ /* 0x000fe20000400000 */
[----:B------:R-:W-:Y:S01]  /*10d0*/  HADD2.F32 R10, -RZ, R10.H0_H0 ;  /* 0x2000000aff0a7230 */ /* 0x000fe20000004100 */
[----:B------:R-:W-:Y:S01]  /*10e0*/  I2FP.F32.S32 R3, R6 ;  /* 0x0000000600037245 */ /* 0x000fe20000201400 */
[----:B------:R-:W-:-:S02]  /*10f0*/  VIADD R11, R11, 0xfffffff8 ;  /* 0xfffffff80b0b7836 */ /* 0x000fc40000000000 */
[----:B------:R-:W-:Y:S01]  /*1100*/  FMUL R20, R20, R13 ;  /* 0x0000000d14147220 */ /* 0x000fe20000400000 */
[----:B------:R-:W-:Y:S01]  /*1110*/  FFMA R21, R8, R12, R21 ;  /* 0x0000000c08157223 */ /* 0x000fe20000000015 */
[----:B------:R-:W-:Y:S02]  /*1120*/  HADD2.F32 R14, -RZ, R14.H0_H0 ;  /* 0x2000000eff0e7230 */ /* 0x000fe40000004100 */
[----:B------:R-:W-:Y:S01]  /*1130*/  FMUL R10, R10, R3 ;  /* 0x000000030a0a7220 */ /* 0x000fe20000400000 */
[----:B------:R-:W-:Y:S01]  /*1140*/  I2FP.F32.S32 R11, R11 ;  /* 0x0000000b000b7245 */ /* 0x000fe20000201400 */
[----:B------:R-:W-:-:S04]  /*1150*/  FFMA R21, R20, R18, R21 ;  /* 0x0000001214157223 */ /* 0x000fc80000000015 */
[----:B------:R-:W-:Y:S01]  /*1160*/  FMUL R14, R14, R11 ;  /* 0x0000000b0e0e7220 */ /* 0x000fe20000400000 */
[----:B------:R-:W-:-:S04]  /*1170*/  FFMA R21, R10, R16, R21 ;  /* 0x000000100a157223 */ /* 0x000fc80000000015 */
[----:B------:R-:W-:-:S07]  /*1180*/  FFMA R21, R14, R22, R21 ;  /* 0x000000160e157223 */ /* 0x000fce0000000015 */
.L_x_27:
[----:B------:R-:W-:Y:S05]  /*1190*/  BRA.U !UP1, `(.L_x_24) ;  /* 0x0000000509187547 */ /* 0x000fea000b800000 */
[----:B------:R-:W0:Y:S01]  /*11a0*/  LDCU UR6, c[0x0][0x39c] ;  /* 0x00007380ff0677ac */ /* 0x000e220008000800 */
[----:B------:R-:W-:Y:S02]  /*11b0*/  UISETP.NE.AND UP0, UPT, UR4, 0x1, UPT ;  /* 0x000000010400788c */ /* 0x000fe4000bf05270 */
[----:B0-----:R-:W-:-:S07]  /*11c0*/  ULOP3.LUT UP1, URZ, UR6, 0x20, URZ, 0xc0, !UPT ;  /* 0x0000002006ff7892 */ /* 0x001fce000f82c0ff */
[----:B------:R-:W-:Y:S05]  /*11d0*/  BRA.U !UP0, `(.L_x_28) ;  /* 0x0000000108ac7547 */ /* 0x000fea000b800000 */
[----:B------:R-:W0:Y:S01]  /*11e0*/  LDCU.128 UR16, c[0x0][0x380] ;  /* 0x00007000ff1077ac */ /* 0x000e220008000c00 */
[C---:B------:R-:W-:Y:S02]  /*11f0*/  IMAD R12, R7.reuse, 0x12, RZ ;  /* 0x00000012070c7824 */ /* 0x040fe400078e02ff */
[----:B------:R-:W-:Y:S02]  /*1200*/  IMAD R6, R7, 0x20, R2 ;  /* 0x0000002007067824 */ /* 0x000fe400078e0202 */
[C---:B------:R-:W-:Y:S01]  /*1210*/  VIADD R10, R12.reuse, 0x12 ;  /* 0x000000120c0a7836 */ /* 0x040fe20000000000 */
[----:B0-----:R-:W-:-:S04]  /*1220*/  IADD3 R12, P2, P3, R12, UR18, R9 ;  /* 0x000000120c0c7c10 */ /* 0x001fc8000fb5e009 */
[----:B------:R-:W-:Y:S02]  /*1230*/  IADD3 R10, P0, P1, R10, UR18, R9 ;  /* 0x000000120a0a7c10 */ /* 0x000fe4000f91e009 */
[----:B------:R-:W-:Y:S02]  /*1240*/  IADD3.X R13, PT, PT, RZ, UR19, RZ, P2, P3 ;  /* 0x00000013ff0d7c10 */ /* 0x000fe400097e64ff */
[C---:B------:R-:W-:Y:S02]  /*1250*/  IADD3 R18, P2, PT, R5.reuse, R12, RZ ;  /* 0x0000000c05127210 */ /* 0x040fe40007f5e0ff */
[----:B------:R-:W-:Y:S01]  /*1260*/  IADD3.X R11, PT, PT, RZ, UR19, RZ, P0, P1 ;  /* 0x00000013ff0b7c10 */ /* 0x000fe200087e24ff */
[----:B------:R-:W2:Y:S01]  /*1270*/  LDG.E.U16.CONSTANT R12, desc[UR12][R12.64] ;  /* 0x0000000c0c0c7981 */ /* 0x000ea2000c1e9500 */
[----:B------:R-:W-:Y:S01]  /*1280*/  IADD3 R22, P0, PT, R5, R10, RZ ;  /* 0x0000000a05167210 */ /* 0x000fe20007f1e0ff */
[----:B------:R-:W-:Y:S02]  /*1290*/  IMAD.X R19, RZ, RZ, R13, P2 ;  /* 0x000000ffff137224 */ /* 0x000fe400010e060d */
[----:B------:R-:W3:Y:S02]  /*12a0*/  LDG.E.U16.CONSTANT R10, desc[UR12][R10.64] ;  /* 0x0000000c0a0a7981 */ /* 0x000ee4000c1e9500 */
[----:B------:R-:W-:-:S02]  /*12b0*/  IMAD.X R23, RZ, RZ, R11, P0 ;  /* 0x000000ffff177224 */ /* 0x000fc400000e060b */
[----:B------:R-:W4:Y:S01]  /*12c0*/  LDG.E.U8.CONSTANT R3, desc[UR12][R18.64+0x2] ;  /* 0x0000020c12037981 */ /* 0x000f22000c1e9100 */
[C---:B------:R-:W-:Y:S01]  /*12d0*/  IADD3 R8, P0, PT, R6.reuse, UR5, RZ ;  /* 0x0000000506087c10 */ /* 0x040fe2000ff1e0ff */
[----:B------:R-:W-:Y:S02]  /*12e0*/  VIADD R6, R6, 0x20 ;  /* 0x0000002006067836 */ /* 0x000fe40000000000 */
[----:B------:R-:W5:Y:S02]  /*12f0*/  LDG.E.U8.CONSTANT R22, desc[UR12][R22.64+0x2] ;  /* 0x0000020c16167981 */ /* 0x000f64000c1e9100 */
[----:B------:R-:W-:Y:S01]  /*1300*/  IMAD.X R15, RZ, RZ, RZ, P0 ;  /* 0x000000ffff0f7224 */ /* 0x000fe200000e06ff */
[----:B------:R-:W-:Y:S02]  /*1310*/  IADD3 R6, P1, PT, R6, UR5, RZ ;  /* 0x0000000506067c10 */ /* 0x000fe4000ff3e0ff */
[----:B------:R-:W-:-:S03]  /*1320*/  LEA R14, P0, R8, UR16, 0x2 ;  /* 0x00000010080e7c11 */ /* 0x000fc6000f8010ff */
[----:B------:R-:W-:Y:S01]  /*1330*/  IMAD.X R17, RZ, RZ, RZ, P1 ;  /* 0x000000ffff117224 */ /* 0x000fe200008e06ff */
[----:B------:R-:W-:Y:S02]  /*1340*/  LEA.HI.X R15, R8, UR17, R15, 0x2, P0 ;  /* 0x00000011080f7c11 */ /* 0x000fe400080f140f */
[----:B------:R-:W-:-:S03]  /*1350*/  LEA R16, P0, R6, UR16, 0x2 ;  /* 0x0000001006107c11 */ /* 0x000fc6000f8010ff */
[----:B------:R-:W3:Y:S01]  /*1360*/  LDG.E.CONSTANT R14, desc[UR12][R14.64] ;  /* 0x0000000c0e0e7981 */ /* 0x000ee2000c1e9900 */
[----:B------:R-:W-:-:S05]  /*1370*/  LEA.HI.X R17, R6, UR17, R17, 0x2, P0 ;  /* 0x0000001106117c11 */ /* 0x000fca00080f1411 */
[----:B------:R-:W3:Y:S01]  /*1380*/  LDG.E.CONSTANT R16, desc[UR12][R16.64] ;  /* 0x0000000c10107981 */ /* 0x000ee2000c1e9900 */
[----:B------:R-:W-:Y:S01]  /*1390*/  ISETP.NE.AND P0, PT, R4, RZ, PT ;  /* 0x000000ff0400720c */ /* 0x000fe20003f05270 */
[----:B------:R-:W-:Y:S01]  /*13a0*/  VIADD R7, R7, 0x2 ;  /* 0x0000000207077836 */ /* 0x000fe20000000000 */
[----:B----4-:R-:W-:-:S11]  /*13b0*/  SHF.R.U32.HI R6, RZ, 0x4, R3 ;  /* 0x00000004ff067819 */ /* 0x010fd60000011603 */
[----:B------:R-:W-:Y:S02]  /*13c0*/  @!P0 LOP3.LUT R6, R3, 0xf, RZ, 0xc0, !PT ;  /* 0x0000000f03068812 */ /* 0x000fe400078ec0ff */
[----:B-----5:R-:W-:Y:S02]  /*13d0*/  SHF.R.U32.HI R8, RZ, 0x4, R22 ;  /* 0x00000004ff087819 */ /* 0x020fe40000011616 */
[----:B------:R-:W-:Y:S01]  /*13e0*/  @!P0 LOP3.LUT R8, R22, 0xf, RZ, 0xc0, !PT ;  /* 0x0000000f16088812 */ /* 0x000fe200078ec0ff */
[----:B------:R-:W-:Y:S02]  /*13f0*/  VIADD R6, R6, 0xfffffff8 ;  /* 0xfffffff806067836 */ /* 0x000fe40000000000 */
[----:B--2---:R-:W-:Y:S02]  /*1400*/  HADD2.F32 R12, -RZ, R12.H0_H0 ;  /* 0x2000000cff0c7230 */ /* 0x004fe40000004100 */
[----:B------:R-:W-:Y:S01]  /*1410*/  VIADD R8, R8, 0xfffffff8 ;  /* 0xfffffff808087836 */ /* 0x000fe20000000000 */
[----:B------:R-:W-:Y:S01]  /*1420*/  I2FP.F32.S32 R3, R6 ;  /* 0x0000000600037245 */ /* 0x000fe20000201400 */
[----:B---3--:R-:W-:-:S03]  /*1430*/  HADD2.F32 R10, -RZ, R10.H0_H0 ;  /* 0x2000000aff0a7230 */ /* 0x008fc60000004100 */
[----:B------:R-:W-:Y:S01]  /*1440*/  I2FP.F32.S32 R11, R8 ;  /* 0x00000008000b7245 */ /* 0x000fe20000201400 */
[----:B------:R-:W-:-:S04]  /*1450*/  FMUL R12, R12, R3 ;  /* 0x000000030c0c7220 */ /* 0x000fc80000400000 */
[----:B------:R-:W-:Y:S01]  /*1460*/  FMUL R11, R10, R11 ;  /* 0x0000000b0a0b7220 */ /* 0x000fe20000400000 */
[----:B------:R-:W-:-:S04]  /*1470*/  FFMA R12, R12, R14, R21 ;  /* 0x0000000e0c0c7223 */ /* 0x000fc80000000015 */
[----:B------:R-:W-:-:S07]  /*1480*/  FFMA R21, R11, R16, R12 ;  /* 0x000000100b157223 */ /* 0x000fce000000000c */
.L_x_28:
[----:B------:R-:W-:Y:S05]  /*1490*/  BRA.U !UP1, `(.L_x_24) ;  /* 0x0000000109587547 */ /* 0x000fea000b800000 */
[----:B------:R-:W0:Y:S01]  /*14a0*/  LDCU.128 UR16, c[0x0][0x380] ;  /* 0x00007000ff1077ac */ /* 0x000e220008000c00 */
[C---:B------:R-:W-:Y:S02]  /*14b0*/  IMAD R8, R7.reuse, 0x12, RZ ;  /* 0x0000001207087824 */ /* 0x040fe400078e02ff */
[----:B------:R-:W-:-:S03]  /*14c0*/  IMAD R7, R7, 0x20, R2 ;  /* 0x0000002007077824 */ /* 0x000fc600078e0202 */
[----:B0-----:R-:W-:-:S04]  /*14d0*/  IADD3 R8, P0, P1, R8, UR18, R9 ;  /* 0x0000001208087c10 */ /* 0x001fc8000f91e009 */
[----:B------:R-:W-:Y:S02]  /*14e0*/  IADD3.X R9, PT, PT, RZ, UR19, RZ, P0, P1 ;  /* 0x00000013ff097c10 */ /* 0x000fe400087e24ff */
[----:B------:R-:W-:-:S03]  /*14f0*/  IADD3 R10, P0, PT, R5, R8, RZ ;  /* 0x00000008050a7210 */ /* 0x000fc60007f1e0ff */
[----:B------:R-:W2:Y:S02]  /*1500*/  LDG.E.U16.CONSTANT R8, desc[UR12][R8.64] ;  /* 0x0000000c08087981 */ /* 0x000ea4000c1e9500 */
[----:B------:R-:W-:-:S05]  /*1510*/  IMAD.X R11, RZ, RZ, R9, P0 ;  /* 0x000000ffff0b7224 */ /* 0x000fca00000e0609 */
[----:B------:R-:W3:Y:S01]  /*1520*/  LDG.E.U8.CONSTANT R10, desc[UR12][R10.64+0x2] ;  /* 0x0000020c0a0a7981 */ /* 0x000ee2000c1e9100 */
[----:B------:R-:W-:-:S04]  /*1530*/  IADD3 R7, P0, PT, R7, UR5, RZ ;  /* 0x0000000507077c10 */ /* 0x000fc8000ff1e0ff */
[----:B------:R-:W-:Y:S01]  /*1540*/  LEA R6, P1, R7, UR16, 0x2 ;  /* 0x0000001007067c11 */ /* 0x000fe2000f8210ff */
[----:B------:R-:W-:-:S05]  /*1550*/  IMAD.X R12, RZ, RZ, RZ, P0 ;  /* 0x000000ffff0c7224 */ /* 0x000fca00000e06ff */
[----:B------:R-:W-:-:S05]  /*1560*/  LEA.HI.X R7, R7, UR17, R12, 0x2, P1 ;  /* 0x0000001107077c11 */ /* 0x000fca00088f140c */
[----:B------:R-:W4:Y:S01]  /*1570*/  LDG.E.CONSTANT R6, desc[UR12][R6.64] ;  /* 0x0000000c06067981 */ /* 0x000f22000c1e9900 */
[----:B------:R-:W-:Y:S02]  /*1580*/  ISETP.NE.AND P0, PT, R4, RZ, PT ;  /* 0x000000ff0400720c */ /* 0x000fe40003f05270 */
[----:B---3--:R-:W-:-:S11]  /*1590*/  SHF.R.U32.HI R3, RZ, 0x4, R10 ;  /* 0x00000004ff037819 */ /* 0x008fd6000001160a */
[----:B------:R-:W-:-:S05]  /*15a0*/  @!P0 LOP3.LUT R3, R10, 0xf, RZ, 0xc0, !PT ;  /* 0x0000000f0a038812 */ /* 0x000fca00078ec0ff */
[----:B------:R-:W-:Y:S02]  /*15b0*/  VIADD R4, R3, 0xfffffff8 ;  /* 0xfffffff803047836 */ /* 0x000fe40000000000 */
[----:B--2---:R-:W-:-:S03]  /*15c0*/  HADD2.F32 R3, -RZ, R8.H0_H0 ;  /* 0x20000008ff037230 */ /* 0x004fc60000004100 */
[----:B------:R-:W-:-:S05]  /*15d0*/  I2FP.F32.S32 R4, R4 ;  /* 0x0000000400047245 */ /* 0x000fca0000201400 */
[----:B------:R-:W-:-:S04]  /*15e0*/  FMUL R4, R3, R4 ;  /* 0x0000000403047220 */ /* 0x000fc80000400000 */
[----:B----4-:R-:W-:-:S07]  /*15f0*/  FFMA R21, R4, R6, R21 ;  /* 0x0000000604157223 */ /* 0x010fce0000000015 */
.L_x_24:
        /* <DEDUP_REMOVED lines=18> */
.L_x_29:
        /* <DEDUP_REMOVED lines=14> */
.L_x_35:


//--------------------- .nv.shared.reserved.0     --------------------------
	.section	.nv.shared.reserved.0,"aw",@nobits
	.weak		__nv_reservedSMEM_offset_0_alias
	.size		__nv_reservedSMEM_offset_0_alias, 0, 64
	.other		__nv_reservedSMEM_offset_0_alias,@"STO_CUDA_RESERVED_SHARED STV_DEFAULT"
__nv_reservedSMEM_offset_0_alias:
	.zero		0
	.zero		64


//--------------------- .nv.constant0.quant_gemv_q6_k_f32 --------------------------
	.section	.nv.constant0.quant_gemv_q6_k_f32,"a",@progbits
	.sectionflags	@""
	.align	4
.nv.constant0.quant_gemv_q6_k_f32:
	.zero		932


//--------------------- .nv.constant0.quant_gemv_q6_k_q8_1 --------------------------
	.section	.nv.constant0.quant_gemv_q6_k_q8_1,"a",@progbits
	.sectionflags	@""
	.align	4
.nv.constant0.quant_gemv_q6_k_q8_1:
	.zero		932


//--------------------- .nv.constant0.quant_gemv_q4_k_q8_1 --------------------------
	.section	.nv.constant0.quant_gemv_q4_k_q8_1,"a",@progbits
	.sectionflags	@""
	.align	4
.nv.constant0.quant_gemv_q4_k_q8_1:
	.zero		932


//--------------------- .nv.constant0.quant_gemv_q4_k_f32 --------------------------
	.section	.nv.constant0.quant_gemv_q4_k_f32,"a",@progbits
	.sectionflags	@""
	.align	4
.nv.constant0.quant_gemv_q4_k_f32:
	.zero		932


//--------------------- .nv.constant0.quant_gemv_q8_0_f32 --------------------------
	.section	.nv.constant0.quant_gemv_q8_0_f32,"a",@progbits
	.sectionflags	@""
	.align	4
.nv.constant0.quant_gemv_q8_0_f32:
	.zero		932


//--------------------- .nv.constant0.quant_gemv_q4_0_f32 --------------------------
	.section	.nv.constant0.quant_gemv_q4_0_f32,"a",@progbits
	.sectionflags	@""
	.align	4
.nv.constant0.quant_gemv_q4_0_f32:
	.zero		932


//--------------------- SYMBOLS --------------------------

	.type		.nv.reservedSmem.offset0,@object
	.size		.nv.reservedSmem.offset0,0x4
